def gluon_wgmma(
    a_ptr,
    b_ptr,
    c_ptr,
    M,
    N,
    K,
    stride_am,
    stride_bk,
    stride_cm,
    BLOCK_M: gl.constexpr,
    BLOCK_N: gl.constexpr,
    BLOCK_K: gl.constexpr,
    DTYPE: gl.constexpr,
    A_LAYOUT: gl.constexpr,
    B_LAYOUT: gl.constexpr,
    C_LAYOUT: gl.constexpr,
    B_SHAPE: gl.constexpr,
    TRANS_B: gl.constexpr,
    NUM_BUFFERS: gl.constexpr,
    NUM_WARPS: gl.constexpr,
):
    a_desc = tma.make_tensor_descriptor(
        a_ptr, [M, K], [stride_am, 1], [BLOCK_M, BLOCK_K], A_LAYOUT
    )
    b_desc = tma.make_tensor_descriptor(
        b_ptr,
        [N, K] if TRANS_B else [K, N],
        [stride_bk, 1],
        B_SHAPE,
        B_LAYOUT,
    )
    c_desc = tma.make_tensor_descriptor(
        c_ptr, [M, N], [stride_cm, 1], [BLOCK_M, BLOCK_N], C_LAYOUT
    )

    a_bufs = gl.allocate_shared_memory(
        DTYPE, [NUM_BUFFERS, BLOCK_M, BLOCK_K], A_LAYOUT
    )
    b_bufs = gl.allocate_shared_memory(DTYPE, [NUM_BUFFERS] + B_SHAPE, B_LAYOUT)

    pid_m = gl.program_id(0)
    pid_n = gl.program_id(1)
    off_m = pid_m * BLOCK_M
    off_n = pid_n * BLOCK_N

    mma_layout: gl.constexpr = pick_wgmma_layout(DTYPE, BLOCK_M, BLOCK_N, NUM_WARPS)
    acc = warpgroup_mma_init(
        gl.zeros((BLOCK_M, BLOCK_N), dtype=gl.float32, layout=mma_layout)
    )

    bars = gl.allocate_shared_memory(
        gl.int64, [NUM_BUFFERS, 1], mbarrier.MBarrierLayout()
    )
    for i in gl.static_range(NUM_BUFFERS):
        mbarrier.init(bars.index(i), count=1)
    idx = 0
    phase = 0

    for k in range(0, K, BLOCK_K):
        a = a_bufs.index(idx)
        b = b_bufs.index(idx)
        bar = bars.index(idx)
        mbarrier.expect(bar, a_desc.block_type.nbytes + b_desc.block_type.nbytes)
        tma.async_copy_global_to_shared(a_desc, [off_m, k], bar, a)
        tma.async_copy_global_to_shared(
            b_desc, [off_n, k] if TRANS_B else [k, off_n], bar, b
        )
        mbarrier.wait(bar, phase=phase)

        if TRANS_B:
            b = b.permute((1, 0))
        acc = warpgroup_mma_wait(num_outstanding=0, deps=(acc,))
        acc = warpgroup_mma(a, b, acc, is_async=True)

        idx += 1
        if idx == NUM_BUFFERS:
            idx = 0
            phase ^= 1

    acc = warpgroup_mma_wait(num_outstanding=0, deps=(acc,))
    for i in gl.static_range(NUM_BUFFERS):
        mbarrier.invalidate(bars.index(i))

    c_smem = gl.allocate_shared_memory(DTYPE, [BLOCK_M, BLOCK_N], C_LAYOUT)
    c_smem.store(acc.to(DTYPE))
    fence_async_shared()
    tma.async_copy_shared_to_global(c_desc, [off_m, off_n], c_smem)
    tma.store_wait(pendings=0)

# config = {"BLOCK_K": 64, "BLOCK_M": 128, "BLOCK_N": 128, "arch": "sm_90", "dtype": "fp16", "num_buffers": 1, "num_warps": 4, "trans_b": 0}
# arch = sm_90


// ===== COMPILED SASS (sm_90a) =====

	.target	sm_90a

	.elftype	@"ET_EXEC"


//--------------------- .note.nv.tkinfo           --------------------------
	.section	.note.nv.tkinfo,"",@"SHT_NOTE"
	.sectionflags	@"SHF_NOTE_NV_TKINFO"
	.tkinfo
        /*0018*/ 	.word	0x00000002
        /*0030*/ 	.string	""
        /*0030*/ 	.string	"ptxas"
        /*0030*/ 	.string	"Cuda compilation tools, release 13.0, V13.0.88"
        /*0030*/ 	.string	"Build cuda_13.0.r13.0/compiler.36424714_0"
        /*0030*/ 	.string	"-v  -suppress-debug-info  -lineinfo  -arch sm_90a "



//--------------------- .note.nv.cuinfo           --------------------------
	.section	.note.nv.cuinfo,"",@"SHT_NOTE"
	.sectionflags	@"SHF_NOTE_NV_CUINFO"
        /*0018*/ 	.short	0x0002
        /*001a*/ 	.short	0x005a
        /*001c*/ 	.short	0x0082
	.zero		2


//--------------------- .nv.info                  --------------------------
	.section	.nv.info,"",@"SHT_CUDA_INFO"
	.align	4


	//----- nvinfo : EIATTR_REGCOUNT
	.align		4
        /*0000*/ 	.byte	0x04, 0x2f
        /*0002*/ 	.short	(.L_1 - .L_0)
	.align		4
.L_0:
        /*0004*/ 	.word	index@(gluon_wgmma)
        /*0008*/ 	.word	0x0000009a


	//----- nvinfo : EIATTR_FRAME_SIZE
	.align		4
.L_1:
        /*000c*/ 	.byte	0x04, 0x11
        /*000e*/ 	.short	(.L_3 - .L_2)
	.align		4
.L_2:
        /*0010*/ 	.word	index@(gluon_wgmma)
        /*0014*/ 	.word	0x00000000


	//----- nvinfo : EIATTR_MIN_STACK_SIZE
	.align		4
.L_3:
        /*0018*/ 	.byte	0x04, 0x12
        /*001a*/ 	.short	(.L_5 - .L_4)
	.align		4
.L_4:
        /*001c*/ 	.word	index@(gluon_wgmma)
        /*0020*/ 	.word	0x00000000
.L_5:


//--------------------- .nv.compat                --------------------------
	.section	.nv.compat,"",@"SHT_CUDA_COMPAT_INFO"
	.align	4
        /*0000*/ 	.byte	0x02, 0x09, 0x01, 0x00, 0x02, 0x02, 0x04, 0x00, 0x02, 0x05, 0x05, 0x00, 0x03, 0x07, 0x01, 0x01
        /*0010*/ 	.byte	0x02, 0x03, 0x03, 0x00, 0x02, 0x06, 0x01, 0x00, 0x04, 0x0b, 0x08, 0x00, 0x00, 0x00, 0x00, 0x00
        /*0020*/ 	.byte	0x00, 0x00, 0x00, 0x00


//--------------------- .nv.info.gluon_wgmma      --------------------------
	.section	.nv.info.gluon_wgmma,"",@"SHT_CUDA_INFO"
	.sectionflags	@""
	.align	4


	//----- nvinfo : EIATTR_CUDA_API_VERSION
	.align		4
        /*0000*/ 	.byte	0x04, 0x37
        /*0002*/ 	.short	(.L_7 - .L_6)
.L_6:
        /*0004*/ 	.word	0x00000082


	//----- nvinfo : EIATTR_KPARAM_INFO
	.align		4
.L_7:
        /*0008*/ 	.byte	0x04, 0x17
        /*000a*/ 	.short	(.L_9 - .L_8)
.L_8:
        /*000c*/ 	.word	0x00000000
        /*0010*/ 	.short	0x000a
        /*0012*/ 	.short	0x0048
        /*0014*/ 	.byte	0x00, 0xf4, 0x21, 0x00


	//----- nvinfo : EIATTR_KPARAM_INFO
	.align		4
.L_9:
        /*0018*/ 	.byte	0x04, 0x17
        /*001a*/ 	.short	(.L_11 - .L_10)
.L_10:
        /*001c*/ 	.word	0x00000000
        /*0020*/ 	.short	0x0009
        /*0022*/ 	.short	0x0040
        /*0024*/ 	.byte	0x00, 0xf4, 0x21, 0x00


	//----- nvinfo : EIATTR_KPARAM_INFO
	.align		4
.L_11:
        /*0028*/ 	.byte	0x04, 0x17
        /*002a*/ 	.short	(.L_13 - .L_12)
.L_12:
        /*002c*/ 	.word	0x00000000
        /*0030*/ 	.short	0x0008
        /*0032*/ 	.short	0x0038
        /*0034*/ 	.byte	0x00, 0xf0, 0x21, 0x00


	//----- nvinfo : EIATTR_KPARAM_INFO
	.align		4
.L_13:
        /*0038*/ 	.byte	0x04, 0x17
        /*003a*/ 	.short	(.L_15 - .L_14)
.L_14:
        /*003c*/ 	.word	0x00000000
        /*0040*/ 	.short	0x0007
        /*0042*/ 	.short	0x0030
        /*0044*/ 	.byte	0x00, 0xf0, 0x21, 0x00


	//----- nvinfo : EIATTR_KPARAM_INFO
	.align		4
.L_15:
        /*0048*/ 	.byte	0x04, 0x17
        /*004a*/ 	.short	(.L_17 - .L_16)
.L_16:
        /*004c*/ 	.word	0x00000000
        /*0050*/ 	.short	0x0006
        /*0052*/ 	.short	0x0028
        /*0054*/ 	.byte	0x00, 0xf0, 0x21, 0x00


	//----- nvinfo : EIATTR_KPARAM_INFO
	.align		4
.L_17:
        /*0058*/ 	.byte	0x04, 0x17
        /*005a*/ 	.short	(.L_19 - .L_18)
.L_18:
        /*005c*/ 	.word	0x00000000
        /*0060*/ 	.short	0x0005
        /*0062*/ 	.short	0x0020
        /*0064*/ 	.byte	0x00, 0xf0, 0x11, 0x00


	//----- nvinfo : EIATTR_KPARAM_INFO
	.align		4
.L_19:
        /*0068*/ 	.byte	0x04, 0x17
        /*006a*/ 	.short	(.L_21 - .L_20)
.L_20:
        /*006c*/ 	.word	0x00000000
        /*0070*/ 	.short	0x0004
        /*0072*/ 	.short	0x001c
        /*0074*/ 	.byte	0x00, 0xf0, 0x11, 0x00


	//----- nvinfo : EIATTR_KPARAM_INFO
	.align		4
.L_21:
        /*0078*/ 	.byte	0x04, 0x17
        /*007a*/ 	.short	(.L_23 - .L_22)
.L_22:
        /*007c*/ 	.word	0x00000000
        /*0080*/ 	.short	0x0003
        /*0082*/ 	.short	0x0018
        /*0084*/ 	.byte	0x00, 0xf0, 0x11, 0x00


	//----- nvinfo : EIATTR_KPARAM_INFO
	.align		4
.L_23:
        /*0088*/ 	.byte	0x04, 0x17
        /*008a*/ 	.short	(.L_25 - .L_24)
.L_24:
        /*008c*/ 	.word	0x00000000
        /*0090*/ 	.short	0x0002
        /*0092*/ 	.short	0x0010
        /*0094*/ 	.byte	0x00, 0xf4, 0x21, 0x00


	//----- nvinfo : EIATTR_KPARAM_INFO
	.align		4
.L_25:
        /*0098*/ 	.byte	0x04, 0x17
        /*009a*/ 	.short	(.L_27 - .L_26)
.L_26:
        /*009c*/ 	.word	0x00000000
        /*00a0*/ 	.short	0x0001
        /*00a2*/ 	.short	0x0008
        /*00a4*/ 	.byte	0x00, 0xf4, 0x21, 0x00


	//----- nvinfo : EIATTR_KPARAM_INFO
	.align		4
.L_27:
        /*00a8*/ 	.byte	0x04, 0x17
        /*00aa*/ 	.short	(.L_29 - .L_28)
.L_28:
        /*00ac*/ 	.word	0x00000000
        /*00b0*/ 	.short	0x0000
        /*00b2*/ 	.short	0x0000
        /*00b4*/ 	.byte	0x00, 0xf4, 0x21, 0x00


	//----- nvinfo : EIATTR_SPARSE_MMA_MASK
	.align		4
.L_29:
        /*00b8*/ 	.byte	0x03, 0x50
        /*00ba*/ 	.short	0x0000


	//----- nvinfo : EIATTR_MAXREG_COUNT
	.align		4
        /*00bc*/ 	.byte	0x03, 0x1b
        /*00be*/ 	.short	0x00ff


	//----- nvinfo : EIATTR_NUM_BARRIERS
	.align		4
        /*00c0*/ 	.byte	0x02, 0x4c
        /*00c2*/ 	.byte	0x01
	.zero		1


	//----- nvinfo : EIATTR_MERCURY_ISA_VERSION
	.align		4
        /*00c4*/ 	.byte	0x03, 0x5f
        /*00c6*/ 	.short	0x0101


	//----- nvinfo : EIATTR_INT_WARP_WIDE_INSTR_OFFSETS
	.align		4
        /*00c8*/ 	.byte	0x04, 0x31
        /*00ca*/ 	.short	(.L_31 - .L_30)


	//   ....[0]....
.L_30:
        /*00cc*/ 	.word	0x00001300


	//   ....[1]....
        /*00d0*/ 	.word	0x00001390


	//   ....[2]....
        /*00d4*/ 	.word	0x00001dc0


	//   ....[3]....
        /*00d8*/ 	.word	0x00001dd0


	//   ....[4]....
        /*00dc*/ 	.word	0x00001de0


	//   ....[5]....
        /*00e0*/ 	.word	0x00001df0


	//   ....[6]....
        /*00e4*/ 	.word	0x00002380


	//   ....[7]....
        /*00e8*/ 	.word	0x000023c0


	//----- nvinfo : EIATTR_COOP_GROUP_MASK_REGIDS
	.align		4
.L_31:
        /*00ec*/ 	.byte	0x04, 0x29
        /*00ee*/ 	.short	(.L_33 - .L_32)


	//   ....[0]....
.L_32:
        /*00f0*/ 	.word	0xffffffff


	//   ....[1]....
        /*00f4*/ 	.word	0xffffffff


	//   ....[2]....
        /*00f8*/ 	.word	0xffffffff


	//----- nvinfo : EIATTR_COOP_GROUP_INSTR_OFFSETS
	.align		4
.L_33:
        /*00fc*/ 	.byte	0x04, 0x28
        /*00fe*/ 	.short	(.L_35 - .L_34)


	//   ....[0]....
.L_34:
        /*0100*/ 	.word	0x00000150


	//   ....[1]....
        /*0104*/ 	.word	0x00000720


	//   ....[2]....
        /*0108*/ 	.word	0x00000cd0


	//----- nvinfo : EIATTR_MBARRIER_INSTR_OFFSETS
	.align		4
.L_35:
        /*010c*/ 	.byte	0x04, 0x39
        /*010e*/ 	.short	(.L_37 - .L_36)


	//   ....[0]....
.L_36:
        /*0110*/ 	.word	0x00001450
        /*0114*/ 	.word	0x000000ff
        /*0118*/ 	.word	0x00008000
        /*011c*/ 	.short	0x0100
        /*011e*/ 	.byte	0x08
	.zero		1


	//   ....[1]....
        /*0120*/ 	.word	0x00001f00
        /*0124*/ 	.word	0x000000ff
        /*0128*/ 	.word	0x00008000
        /*012c*/ 	.short	0x010a
        /*012e*/ 	.byte	0x08
	.zero		1


	//   ....[2]....
        /*0130*/ 	.word	0x00002200
        /*0134*/ 	.word	0x000000ff
        /*0138*/ 	.word	0x00008000
        /*013c*/ 	.short	0x0108
        /*013e*/ 	.byte	0x08
	.zero		1


	//   ....[3]....
        /*0140*/ 	.word	0x000027c0
        /*0144*/ 	.word	0x000000ff
        /*0148*/ 	.word	0x00008000
        /*014c*/ 	.short	0x010a
        /*014e*/ 	.byte	0x08
	.zero		1


	//----- nvinfo : EIATTR_NUM_MBARRIERS
	.align		4
.L_37:
        /*0150*/ 	.byte	0x03, 0x38
        /*0152*/ 	.short	0x0001


	//----- nvinfo : EIATTR_EXIT_INSTR_OFFSETS
	.align		4
        /*0154*/ 	.byte	0x04, 0x1c
        /*0156*/ 	.short	(.L_39 - .L_38)


	//   ....[0]....
.L_38:
        /*0158*/ 	.word	0x000027b0


	//----- nvinfo : EIATTR_REQNTID
	.align		4
.L_39:
        /*015c*/ 	.byte	0x04, 0x10
        /*015e*/ 	.short	(.L_41 - .L_40)
.L_40:
        /*0160*/ 	.word	0x00000080
        /*0164*/ 	.word	0x00000001
        /*0168*/ 	.word	0x00000001


	//----- nvinfo : EIATTR_CRS_STACK_SIZE
	.align		4
.L_41:
        /*016c*/ 	.byte	0x04, 0x1e
        /*016e*/ 	.short	(.L_43 - .L_42)
.L_42:
        /*0170*/ 	.word	0x00000000


	//----- nvinfo : EIATTR_CBANK_PARAM_SIZE
	.align		4
.L_43:
        /*0174*/ 	.byte	0x03, 0x19
        /*0176*/ 	.short	0x0050


	//----- nvinfo : EIATTR_PARAM_CBANK
	.align		4
        /*0178*/ 	.byte	0x04, 0x0a
        /*017a*/ 	.short	(.L_45 - .L_44)
	.align		4
.L_44:
        /*017c*/ 	.word	index@(.nv.constant0.gluon_wgmma)
        /*0180*/ 	.short	0x0210
        /*0182*/ 	.short	0x0050


	//----- nvinfo : EIATTR_SW_WAR
	.align		4
.L_45:
        /*0184*/ 	.byte	0x04, 0x36
        /*0186*/ 	.short	(.L_47 - .L_46)
.L_46:
        /*0188*/ 	.word	0x00000008
.L_47:


//--------------------- .nv.callgraph             --------------------------
	.section	.nv.callgraph,"",@"SHT_CUDA_CALLGRAPH"
	.align	4
	.sectionentsize	8
	.align		4
        /*0000*/ 	.word	0x00000000
	.align		4
        /*0004*/ 	.word	0xffffffff
	.align		4
        /*0008*/ 	.word	0x00000000
	.align		4
        /*000c*/ 	.word	0xfffffffe
	.align		4
        /*0010*/ 	.word	0x00000000
	.align		4
        /*0014*/ 	.word	0xfffffffd
	.align		4
        /*0018*/ 	.word	0x00000000
	.align		4
        /*001c*/ 	.word	0xfffffffc


//--------------------- .text.gluon_wgmma         --------------------------
	.section	.text.gluon_wgmma,"ax",@progbits
	.align	128
        .global         gluon_wgmma
        .type           gluon_wgmma,@function
        .size           gluon_wgmma,(.L_x_52 - gluon_wgmma)
        .other          gluon_wgmma,@"STO_CUDA_ENTRY STV_DEFAULT"
gluon_wgmma:
.text.gluon_wgmma:
[----:B------:R-:W-:Y:S01]  /*0000*/  LDC R1, c[0x0][0x28] ;  /* 0x00000a00ff017b82 */ /* 0x000fe20000000800 */
[----:B------:R-:W1:Y:S07]  /*0010*/  S2R R0, SR_TID.X ;  /* 0x0000000000007919 */ /* 0x000e6e0000002100 */
[----:B------:R-:W2:Y:S01]  /*0020*/  S2UR UR4, SR_CgaCtaId ;  /* 0x00000000000479c3 */ /* 0x000ea20000008800 */
[----:B------:R-:W-:Y:S01]  /*0030*/  UMOV UR8, 0x400 ;  /* 0x0000040000087882 */ /* 0x000fe20000000000 */
[----:B------:R-:W-:Y:S01]  /*0040*/  ULDC UR6, c[0x0][0xc] ;  /* 0x0000030000067ab9 */ /* 0x000fe20000000800 */
[----:B------:R-:W-:Y:S01]  /*0050*/  ULDC.64 UR48, c[0x0][0x250] ;  /* 0x0000940000307ab9 */ /* 0x000fe20000000a00 */
[----:B------:R-:W-:Y:S04]  /*0060*/  BSSY B0, `(.L_x_0) ;  /* 0x000001e000007945 */ /* 0x000fe80003800000 */
[----:B------:R-:W3:Y:S08]  /*0070*/  LDC R5, c[0x0][0x228] ;  /* 0x00008a00ff057b82 */ /* 0x000ef00000000800 */
[----:B------:R-:W4:Y:S08]  /*0080*/  LDC R12, c[0x0][0x230] ;  /* 0x00008c00ff0c7b82 */ /* 0x000f300000000800 */
[----:B------:R-:W-:Y:S01]  /*0090*/  S2UR UR52, SR_CTAID.Y ;  /* 0x00000000003479c3 */ /* 0x000fe20000002600 */
[----:B--2---:R-:W-:-:S03]  /*00a0*/  ULEA UR8, UR4, UR8, 0x18 ;  /* 0x0000000804087291 */ /* 0x004fc6000f8ec03f */
[----:B------:R-:W-:Y:S01]  /*00b0*/  ULDC UR4, c[0x0][0x10] ;  /* 0x0000040000047ab9 */ /* 0x000fe20000000800 */
[----:B-1----:R-:W-:-:S03]  /*00c0*/  LOP3.LUT R4, R0, 0x7f, RZ, 0xc0, !PT ;  /* 0x0000007f00047812 */ /* 0x002fc600078ec0ff */
[----:B------:R-:W1:Y:S01]  /*00d0*/  S2UR UR5, SR_CTAID.Z ;  /* 0x00000000000579c3 */ /* 0x000e620000002700 */
[----:B---3--:R-:W-:Y:S01]  /*00e0*/  VIADD R5, R5, 0xffffffff ;  /* 0xffffffff05057836 */ /* 0x008fe20000000000 */
[C---:B------:R-:W-:Y:S02]  /*00f0*/  ISETP.GE.U32.AND P0, PT, R4.reuse, 0x20, PT ;  /* 0x000000200400780c */ /* 0x040fe40003f06070 */
[C---:B------:R-:W-:Y:S02]  /*0100*/  ISETP.NE.U32.AND P2, PT, R4.reuse, RZ, PT ;  /* 0x000000ff0400720c */ /* 0x040fe40003f45070 */
[----:B------:R-:W-:Y:S02]  /*0110*/  LEA R10, R4, UR8, 0x2 ;  /* 0x00000008040a7c11 */ /* 0x000fe4000f8e10ff */
[----:B------:R-:W2:Y:S01]  /*0120*/  S2UR UR53, SR_CTAID.X ;  /* 0x00000000003579c3 */ /* 0x000ea20000002500 */
[----:B----4-:R-:W-:-:S06]  /*0130*/  VIADD R11, R12, 0xffffffff ;  /* 0xffffffff0c0b7836 */ /* 0x010fcc0000000000 */
[----:B------:R3:W-:Y:S01]  /*0140*/  @!P0 STS [R10], RZ ;  /* 0x000000ff0a008388 */ /* 0x0007e20000000800 */
[----:B------:R-:W-:-:S03]  /*0150*/  NOP ;  /* 0x0000000000007918 */ /* 0x000fc60000000000 */
[----:B------:R3:W-:Y:S01]  /*0160*/  @!P2 STS [UR8+0x24], R5 ;  /* 0x00002405ff00a988 */ /* 0x0007e20008000808 */
[----:B-1----:R-:W-:-:S03]  /*0170*/  UIMAD UR4, UR5, UR4, UR52 ;  /* 0x00000004050472a4 */ /* 0x002fc6000f8e0234 */
[----:B------:R3:W-:Y:S01]  /*0180*/  @!P2 STS [UR8+0x20], R11 ;  /* 0x0000200bff00a988 */ /* 0x0007e20008000808 */
[----:B--2---:R-:W-:-:S04]  /*0190*/  UIMAD UR4, UR4, UR6, UR53 ;  /* 0x00000006040472a4 */ /* 0x004fc8000f8e0235 */
[----:B------:R-:W-:-:S04]  /*01a0*/  UIMAD UR4, UR4, 0x180, URZ ;  /* 0x00000180040478a4 */ /* 0x000fc8000f8e023f */
[----:B------:R-:W-:-:S04]  /*01b0*/  UIADD3 UR20, UP0, UR4, UR48, URZ ;  /* 0x0000003004147290 */ /* 0x000fc8000ff1e03f */
[----:B------:R-:W-:Y:S01]  /*01c0*/  ULEA.HI.X.SX32 UR21, UR4, UR49, 0x1, UP0 ;  /* 0x0000003104157291 */ /* 0x000fe200080f0e3f */
[----:B---3--:R-:W-:Y:S11]  /*01d0*/  @P2 BRA `(.L_x_1) ;  /* 0x0000000000182947 */ /* 0x008ff60003800000 */
[----:B------:R-:W1:Y:S01]  /*01e0*/  LDS R2, [UR8+0x8] ;  /* 0x00000808ff027984 */ /* 0x000e620008000800 */
[----:B------:R-:W2:Y:S01]  /*01f0*/  LDC.64 R6, c[0x0][0x210] ;  /* 0x00008400ff067b82 */ /* 0x000ea20000000a00 */
[----:B------:R-:W-:Y:S02]  /*0200*/  IMAD.MOV.U32 R3, RZ, RZ, 0x70 ;  /* 0x00000070ff037424 */ /* 0x000fe400078e00ff */
[----:B--2---:R2:W-:Y:S03]  /*0210*/  STS.64 [UR8], R6 ;  /* 0x00000006ff007988 */ /* 0x0045e60008000a08 */
[----:B-1----:R-:W-:-:S05]  /*0220*/  LOP3.LUT R2, R2, 0x10, R3, 0xd8, !PT ;  /* 0x0000001002027812 */ /* 0x002fca00078ed803 */
[----:B------:R2:W-:Y:S02]  /*0230*/  STS [UR8+0x8], R2 ;  /* 0x00000802ff007988 */ /* 0x0005e40008000808 */
.L_x_1:
[----:B------:R-:W-:Y:S05]  /*0240*/  BSYNC B0 ;  /* 0x0000000000007941 */ /* 0x000fea0003800000 */
.L_x_0:
[----:B------:R-:W-:Y:S04]  /*0250*/  BSSY B0, `(.L_x_2) ;  /* 0x000000a000007945 */ /* 0x000fe80003800000 */
[----:B------:R-:W-:Y:S05]  /*0260*/  @P2 BRA `(.L_x_3) ;  /* 0x0000000000202947 */ /* 0x000fea0003800000 */
[----:B--2---:R-:W1:Y:S01]  /*0270*/  LDS R2, [UR8+0x34] ;  /* 0x00003408ff027984 */ /* 0x004e620008000800 */
[----:B------:R-:W-:Y:S02]  /*0280*/  IMAD.MOV.U32 R3, RZ, RZ, 0x3f000000 ;  /* 0x3f000000ff037424 */ /* 0x000fe400078e00ff */
[----:B------:R-:W-:Y:S01]  /*0290*/  @!P2 IMAD.MOV.U32 R6, RZ, RZ, 0x7f ;  /* 0x0000007fff06a424 */ /* 0x000fe200078e00ff */
[----:B------:R-:W2:Y:S02]  /*02a0*/  @!P2 LDS R7, [UR8+0x38] ;  /* 0x00003808ff07a984 */ /* 0x000ea40008000800 */
[----:B-1----:R-:W-:Y:S02]  /*02b0*/  LOP3.LUT R2, R2, 0xff000000, R3, 0xb8, !PT ;  /* 0xff00000002027812 */ /* 0x002fe400078eb803 */
[----:B--2---:R-:W-:-:S03]  /*02c0*/  @!P2 LOP3.LUT R3, R7, 0xff, R6, 0xb8, !PT ;  /* 0x000000ff0703a812 */ /* 0x004fc600078eb806 */
[----:B------:R1:W-:Y:S04]  /*02d0*/  STS [UR8+0x34], R2 ;  /* 0x00003402ff007988 */ /* 0x0003e80008000808 */
[----:B------:R1:W-:Y:S02]  /*02e0*/  @!P2 STS [UR8+0x38], R3 ;  /* 0x00003803ff00a988 */ /* 0x0003e40008000808 */
.L_x_3:
[----:B------:R-:W-:Y:S05]  /*02f0*/  BSYNC B0 ;  /* 0x0000000000007941 */ /* 0x000fea0003800000 */
.L_x_2:
[----:B------:R-:W-:Y:S04]  /*0300*/  BSSY B0, `(.L_x_4) ;  /* 0x000000e000007945 */ /* 0x000fe80003800000 */
[----:B------:R-:W-:Y:S05]  /*0310*/  @P2 BRA `(.L_x_5) ;  /* 0x0000000000302947 */ /* 0x000fea0003800000 */
[----:B-1----:R-:W1:Y:S01]  /*0320*/  LDS R3, [UR8+0x34] ;  /* 0x00003408ff037984 */ /* 0x002e620008000800 */
[----:B--2---:R-:W2:Y:S03]  /*0330*/  LDC.64 R6, c[0x0][0x238] ;  /* 0x00008e00ff067b82 */ /* 0x004ea60000000a00 */
[----:B------:R-:W3:Y:S01]  /*0340*/  LDS R2, [UR8+0x1c] ;  /* 0x00001c08ff027984 */ /* 0x000ee20008000800 */
[C---:B--2---:R-:W-:Y:S01]  /*0350*/  SHF.L.U64.HI R7, R6.reuse, 0x1, R7 ;  /* 0x0000000106077819 */ /* 0x044fe20000010207 */
[----:B------:R-:W-:-:S03]  /*0360*/  IMAD.SHL.U32 R6, R6, 0x2, RZ ;  /* 0x0000000206067824 */ /* 0x000fc600078e00ff */
[--C-:B------:R-:W-:Y:S02]  /*0370*/  SHF.R.U32.HI R9, RZ, 0x4, R7.reuse ;  /* 0x00000004ff097819 */ /* 0x100fe40000011607 */
[----:B------:R-:W-:-:S05]  /*0380*/  SHF.R.U64 R6, R6, 0x4, R7 ;  /* 0x0000000406067819 */ /* 0x000fca0000001207 */
[----:B------:R4:W-:Y:S01]  /*0390*/  STS [UR8+0xc], R6 ;  /* 0x00000c06ff007988 */ /* 0x0009e20008000808 */
[----:B-1----:R-:W-:Y:S02]  /*03a0*/  LOP3.LUT R3, R3, 0x7, RZ, 0xb8, !PT ;  /* 0x0000000703037812 */ /* 0x002fe400078eb8ff */
[----:B---3--:R-:W-:-:S03]  /*03b0*/  LOP3.LUT R2, R2, 0xf, R9, 0xb8, !PT ;  /* 0x0000000f02027812 */ /* 0x008fc600078eb809 */
[----:B------:R4:W-:Y:S04]  /*03c0*/  STS [UR8+0x34], R3 ;  /* 0x00003403ff007988 */ /* 0x0009e80008000808 */
[----:B------:R4:W-:Y:S02]  /*03d0*/  STS [UR8+0x1c], R2 ;  /* 0x00001c02ff007988 */ /* 0x0009e40008000808 */
.L_x_5:
[----:B------:R-:W-:Y:S05]  /*03e0*/  BSYNC B0 ;  /* 0x0000000000007941 */ /* 0x000fea0003800000 */
.L_x_4:
[----:B------:R-:W-:Y:S04]  /*03f0*/  BSSY B1, `(.L_x_6) ;  /* 0x000001b000017945 */ /* 0x000fe80003800000 */
[----:B------:R-:W-:Y:S01]  /*0400*/  BSSY B0, `(.L_x_7) ;  /* 0x0000016000007945 */ /* 0x000fe20003800000 */
[----:B--2---:R-:W-:-:S03]  /*0410*/  IMAD.MOV.U32 R7, RZ, RZ, RZ ;  /* 0x000000ffff077224 */ /* 0x004fc600078e00ff */
[----:B------:R-:W-:Y:S05]  /*0420*/  @P2 BRA `(.L_x_8) ;  /* 0x0000000000202947 */ /* 0x000fea0003800000 */
[----:B-1--4-:R-:W1:Y:S02]  /*0430*/  LDS R2, [UR8+0x34] ;  /* 0x00003408ff027984 */ /* 0x012e640008000800 */
[----:B-1----:R-:W-:-:S05]  /*0440*/  LOP3.LUT R2, R2, 0x38, RZ, 0xb8, !PT ;  /* 0x0000003802027812 */ /* 0x002fca00078eb8ff */
[----:B------:R1:W-:Y:S01]  /*0450*/  STS [UR8+0x34], R2 ;  /* 0x00003402ff007988 */ /* 0x0003e20008000808 */
[----:B------:R-:W-:Y:S05]  /*0460*/  @P2 BRA `(.L_x_9) ;  /* 0x0000000000202947 */ /* 0x000fea0003800000 */
[----:B-1----:R-:W1:Y:S01]  /*0470*/  LDS R2, [UR8+0x8] ;  /* 0x00000808ff027984 */ /* 0x002e620008000800 */
[----:B------:R-:W-:-:S05]  /*0480*/  IMAD.MOV.U32 R3, RZ, RZ, 0x780 ;  /* 0x00000780ff037424 */ /* 0x000fca00078e00ff */
[----:B-1----:R-:W-:-:S05]  /*0490*/  LOP3.LUT R2, R2, 0x300, R3, 0xd8, !PT ;  /* 0x0000030002027812 */ /* 0x002fca00078ed803 */
[----:B------:R2:W-:Y:S02]  /*04a0*/  STS [UR8+0x8], R2 ;  /* 0x00000802ff007988 */ /* 0x0005e40008000808 */
.L_x_8:
[----:B------:R-:W-:Y:S05]  /*04b0*/  @P2 BRA `(.L_x_10) ;  /* 0x0000000000282947 */ /* 0x000fea0003800000 */
[----:B-12-4-:R-:W1:Y:S02]  /*04c0*/  LDS R2, [UR8+0x8] ;  /* 0x00000808ff027984 */ /* 0x016e640008000800 */
[----:B-1----:R-:W-:-:S05]  /*04d0*/  LOP3.LUT R2, R2, 0x1800, RZ, 0xb8, !PT ;  /* 0x0000180002027812 */ /* 0x002fca00078eb8ff */
[----:B------:R2:W-:Y:S02]  /*04e0*/  STS [UR8+0x8], R2 ;  /* 0x00000802ff007988 */ /* 0x0005e40008000808 */
.L_x_9:
[----:B------:R-:W-:Y:S05]  /*04f0*/  @P2 BREAK B0 ;  /* 0x0000000000002942 */ /* 0x000fea0003800000 */
[----:B------:R-:W-:Y:S05]  /*0500*/  @P2 BRA `(.L_x_11) ;  /* 0x0000000000242947 */ /* 0x000fea0003800000 */
[----:B------:R-:W3:Y:S01]  /*0510*/  LDS R3, [UR8+0x8] ;  /* 0x00000808ff037984 */ /* 0x000ee20008000800 */
[----:B-12---:R-:W-:-:S05]  /*0520*/  IMAD.MOV.U32 R2, RZ, RZ, 0x6000 ;  /* 0x00006000ff027424 */ /* 0x006fca00078e00ff */
[----:B---3--:R-:W-:-:S04]  /*0530*/  LOP3.LUT R2, R3, 0x6000, R2, 0xd8, !PT ;  /* 0x0000600003027812 */ /* 0x008fc800078ed802 */
[----:B------:R-:W-:-:S05]  /*0540*/  LOP3.LUT R2, R2, 0x400000, RZ, 0xb8, !PT ;  /* 0x0040000002027812 */ /* 0x000fca00078eb8ff */
[----:B------:R3:W-:Y:S02]  /*0550*/  STS [UR8+0x8], R2 ;  /* 0x00000802ff007988 */ /* 0x0007e40008000808 */
.L_x_10:
[----:B------:R-:W-:Y:S05]  /*0560*/  BSYNC B0 ;  /* 0x0000000000007941 */ /* 0x000fea0003800000 */
.L_x_7:
[----:B-1234-:R-:W1:Y:S02]  /*0570*/  @!P2 LDS R2, [UR8+0x8] ;  /* 0x00000808ff02a984 */ /* 0x01ee640008000800 */
[----:B-1----:R-:W-:-:S05]  /*0580*/  @!P2 LOP3.LUT R2, R2, 0x8000, RZ, 0xb8, !PT ;  /* 0x000080000202a812 */ /* 0x002fca00078eb8ff */
[----:B------:R3:W-:Y:S02]  /*0590*/  @!P2 STS [UR8+0x8], R2 ;  /* 0x00000802ff00a988 */ /* 0x0007e40008000808 */
.L_x_11:
[----:B------:R-:W-:Y:S05]  /*05a0*/  BSYNC B1 ;  /* 0x0000000000017941 */ /* 0x000fea0003800000 */
.L_x_6:
[----:B------:R-:W-:Y:S05]  /*05b0*/  WARPSYNC.ALL ;  /* 0x0000000000007948 */ /* 0x000fea0003800000 */
[----:B------:R-:W4:Y:S02]  /*05c0*/  LDC R6, c[0x0][0x22c] ;  /* 0x00008b00ff067b82 */ /* 0x000f240000000800 */
[----:B----4-:R-:W-:Y:S01]  /*05d0*/  VIADD R6, R6, 0xffffffff ;  /* 0xffffffff06067836 */ /* 0x010fe20000000000 */
[----:B------:R-:W-:Y:S06]  /*05e0*/  @P0 BRA `(.L_x_12) ;  /* 0x0000000000280947 */ /* 0x000fec0003800000 */
[----:B-123--:R-:W1:Y:S01]  /*05f0*/  S2R R2, SR_LANEID ;  /* 0x0000000000027919 */ /* 0x00ee620000000000 */
[----:B------:R-:W-:Y:S05]  /*0600*/  WARPSYNC.ALL ;  /* 0x0000000000007948 */ /* 0x000fea0003800000 */
[----:B-1----:R-:W-:-:S05]  /*0610*/  IMAD.SHL.U32 R8, R2, 0x4, RZ ;  /* 0x0000000402087824 */ /* 0x002fca00078e00ff */
[----:B------:R-:W1:Y:S01]  /*0620*/  LDS R9, [R8+UR8] ;  /* 0x0000000808097984 */ /* 0x000e620008000800 */
[----:B------:R-:W-:-:S05]  /*0630*/  IADD3 R2, P1, R8, UR20, RZ ;  /* 0x0000001408027c10 */ /* 0x000fca000ff3e0ff */
[----:B------:R-:W-:-:S05]  /*0640*/  IMAD.X R3, RZ, RZ, UR21, P1 ;  /* 0x00000015ff037e24 */ /* 0x000fca00088e06ff */
[----:B-1----:R4:W5:Y:S01]  /*0650*/  ATOMG.E.EXCH.STRONG.GPU PT, RZ, [R2], R9 ;  /* 0x0000000902ff73a8 */ /* 0x00296200041ee100 */
[----:B------:R-:W-:-:S04]  /*0660*/  DEPBAR {5,4,3,2,1,0} ;  /* 0x0000003f0000791a */ /* 0x000fc80000000000 */
[----:B------:R4:W-:Y:S01]  /*0670*/  UTMACCTL.IV [UR20] ;  /* 0x00000000140079b9 */ /* 0x0009e20008000000 */
[----:B------:R-:W-:Y:S01]  /*0680*/  NOP ;  /* 0x0000000000007918 */ /* 0x000fe20000000000 */
.L_x_12:
[----:B------:R-:W-:Y:S05]  /*0690*/  @P0 BRA `(.L_x_13) ;  /* 0x00000000000c0947 */ /* 0x000fea0003800000 */
[----:B------:R0:W-:Y:S01]  /*06a0*/  UTMACMDFLUSH ;  /* 0x00000000000079b7 */ /* 0x0001e20000000000 */
[----:B------:R-:W-:Y:S05]  /*06b0*/  @P0 BRA `(.L_x_13) ;  /* 0x0000000000040947 */ /* 0x000fea0003800000 */
[----:B------:R-:W-:-:S04]  /*06c0*/  DEPBAR.LE SB0, 0x0 ;  /* 0x000080000000791a */ /* 0x000fc80000000000 */
.L_x_13:
[----:B------:R-:W-:Y:S05]  /*06d0*/  WARPSYNC.ALL ;  /* 0x0000000000007948 */ /* 0x000fea0003800000 */
[----:B-----5:R-:W-:Y:S06]  /*06e0*/  BAR.SYNC.DEFER_BLOCKING 0x0 ;  /* 0x0000000000007b1d */ /* 0x020fec0000010000 */
[----:B------:R-:W-:Y:S02]  /*06f0*/  BSSY B1, `(.L_x_14) ;  /* 0x000000b000017945 */ /* 0x000fe40003800000 */
[----:B------:R-:W-:Y:S06]  /*0700*/  BAR.SYNC.DEFER_BLOCKING 0x0 ;  /* 0x0000000000007b1d */ /* 0x000fec0000010000 */
[----:B------:R5:W-:Y:S01]  /*0710*/  @!P0 STS [R10], RZ ;  /* 0x000000ff0a008388 */ /* 0x000be20000000800 */
[----:B------:R-:W-:Y:S01]  /*0720*/  NOP ;  /* 0x0000000000007918 */ /* 0x000fe20000000000 */
[----:B------:R-:W-:Y:S05]  /*0730*/  @P2 BRA `(.L_x_15) ;  /* 0x0000000000182947 */ /* 0x000fea0003800000 */
[----:B-1234-:R-:W1:Y:S01]  /*0740*/  LDS R2, [UR8+0x8] ;  /* 0x00000808ff027984 */ /* 0x01ee620008000800 */
[----:B------:R-:W2:Y:S01]  /*0750*/  LDC.64 R8, c[0x0][0x218] ;  /* 0x00008600ff087b82 */ /* 0x000ea20000000a00 */
[----:B------:R-:W-:Y:S02]  /*0760*/  IMAD.MOV.U32 R3, RZ, RZ, 0x70 ;  /* 0x00000070ff037424 */ /* 0x000fe400078e00ff */
[----:B--2---:R2:W-:Y:S03]  /*0770*/  STS.64 [UR8], R8 ;  /* 0x00000008ff007988 */ /* 0x0045e60008000a08 */
[----:B-1----:R-:W-:-:S05]  /*0780*/  LOP3.LUT R2, R2, 0x10, R3, 0xd8, !PT ;  /* 0x0000001002027812 */ /* 0x002fca00078ed803 */
[----:B------:R2:W-:Y:S02]  /*0790*/  STS [UR8+0x8], R2 ;  /* 0x00000802ff007988 */ /* 0x0005e40008000808 */
.L_x_15:
[----:B----4-:R-:W-:Y:S05]  /*07a0*/  BSYNC B1 ;  /* 0x0000000000017941 */ /* 0x010fea0003800000 */
.L_x_14:
[----:B------:R-:W-:Y:S04]  /*07b0*/  BSSY B1, `(.L_x_16) ;  /* 0x000000a000017945 */ /* 0x000fe80003800000 */
[----:B------:R-:W-:Y:S05]  /*07c0*/  @P2 BRA `(.L_x_17) ;  /* 0x0000000000202947 */ /* 0x000fea0003800000 */
[----:B-123--:R-:W1:Y:S01]  /*07d0*/  LDS R2, [UR8+0x34] ;  /* 0x00003408ff027984 */ /* 0x00ee620008000800 */
[----:B------:R-:W-:Y:S02]  /*07e0*/  IMAD.MOV.U32 R9, RZ, RZ, 0x3f000000 ;  /* 0x3f000000ff097424 */ /* 0x000fe400078e00ff */
[----:B------:R-:W-:Y:S01]  /*07f0*/  @!P2 IMAD.MOV.U32 R3, RZ, RZ, 0x3f ;  /* 0x0000003fff03a424 */ /* 0x000fe200078e00ff */
[----:B------:R-:W2:Y:S02]  /*0800*/  @!P2 LDS R8, [UR8+0x38] ;  /* 0x00003808ff08a984 */ /* 0x000ea40008000800 */
[----:B-1----:R-:W-:Y:S02]  /*0810*/  LOP3.LUT R2, R2, 0xff000000, R9, 0xb8, !PT ;  /* 0xff00000002027812 */ /* 0x002fe400078eb809 */
[----:B--2---:R-:W-:-:S03]  /*0820*/  @!P2 LOP3.LUT R3, R8, 0xff, R3, 0xb8, !PT ;  /* 0x000000ff0803a812 */ /* 0x004fc600078eb803 */
[----:B------:R4:W-:Y:S04]  /*0830*/  STS [UR8+0x34], R2 ;  /* 0x00003402ff007988 */ /* 0x0009e80008000808 */
[----:B------:R4:W-:Y:S02]  /*0840*/  @!P2 STS [UR8+0x38], R3 ;  /* 0x00003803ff00a988 */ /* 0x0009e40008000808 */
.L_x_17:
[----:B------:R-:W-:Y:S05]  /*0850*/  BSYNC B1 ;  /* 0x0000000000017941 */ /* 0x000fea0003800000 */
.L_x_16:
[----:B------:R-:W-:Y:S04]  /*0860*/  BSSY B1, `(.L_x_18) ;  /* 0x0000004000017945 */ /* 0x000fe80003800000 */
[----:B------:R-:W-:Y:S05]  /*0870*/  @P2 BRA `(.L_x_19) ;  /* 0x0000000000082947 */ /* 0x000fea0003800000 */
[----:B------:R1:W-:Y:S04]  /*0880*/  STS [UR8+0x24], R11 ;  /* 0x0000240bff007988 */ /* 0x0003e80008000808 */
[----:B------:R1:W-:Y:S02]  /*0890*/  STS [UR8+0x20], R6 ;  /* 0x00002006ff007988 */ /* 0x0003e40008000808 */
.L_x_19:
[----:B------:R-:W-:Y:S05]  /*08a0*/  BSYNC B1 ;  /* 0x0000000000017941 */ /* 0x000fea0003800000 */
.L_x_18:
[----:B------:R-:W-:Y:S04]  /*08b0*/  BSSY B1, `(.L_x_20) ;  /* 0x000000e000017945 */ /* 0x000fe80003800000 */
[----:B------:R-:W-:Y:S05]  /*08c0*/  @P2 BRA `(.L_x_21) ;  /* 0x0000000000302947 */ /* 0x000fea0003800000 */
[----:B----4-:R-:W4:Y:S01]  /*08d0*/  LDS R3, [UR8+0x34] ;  /* 0x00003408ff037984 */ /* 0x010f220008000800 */
[----:B--2---:R-:W2:Y:S03]  /*08e0*/  LDC.64 R8, c[0x0][0x240] ;  /* 0x00009000ff087b82 */ /* 0x004ea60000000a00 */
[----:B-1-3--:R-:W1:Y:S01]  /*08f0*/  LDS R2, [UR8+0x1c] ;  /* 0x00001c08ff027984 */ /* 0x00ae620008000800 */
[C---:B--2---:R-:W-:Y:S01]  /*0900*/  SHF.L.U64.HI R9, R8.reuse, 0x1, R9 ;  /* 0x0000000108097819 */ /* 0x044fe20000010209 */
[----:B------:R-:W-:-:S03]  /*0910*/  IMAD.SHL.U32 R8, R8, 0x2, RZ ;  /* 0x0000000208087824 */ /* 0x000fc600078e00ff */
[--C-:B------:R-:W-:Y:S02]  /*0920*/  SHF.R.U32.HI R11, RZ, 0x4, R9.reuse ;  /* 0x00000004ff0b7819 */ /* 0x100fe40000011609 */
[----:B------:R-:W-:-:S05]  /*0930*/  SHF.R.U64 R8, R8, 0x4, R9 ;  /* 0x0000000408087819 */ /* 0x000fca0000001209 */
[----:B------:R2:W-:Y:S01]  /*0940*/  STS [UR8+0xc], R8 ;  /* 0x00000c08ff007988 */ /* 0x0005e20008000808 */
[----:B----4-:R-:W-:Y:S02]  /*0950*/  LOP3.LUT R3, R3, 0x7, RZ, 0xb8, !PT ;  /* 0x0000000703037812 */ /* 0x010fe400078eb8ff */
[----:B-1----:R-:W-:-:S03]  /*0960*/  LOP3.LUT R2, R2, 0xf, R11, 0xb8, !PT ;  /* 0x0000000f02027812 */ /* 0x002fc600078eb80b */
[----:B------:R2:W-:Y:S04]  /*0970*/  STS [UR8+0x34], R3 ;  /* 0x00003403ff007988 */ /* 0x0005e80008000808 */
[----:B------:R2:W-:Y:S02]  /*0980*/  STS [UR8+0x1c], R2 ;  /* 0x00001c02ff007988 */ /* 0x0005e40008000808 */
.L_x_21:
[----:B------:R-:W-:Y:S05]  /*0990*/  BSYNC B1 ;  /* 0x0000000000017941 */ /* 0x000fea0003800000 */
.L_x_20:
[----:B------:R-:W-:Y:S04]  /*09a0*/  BSSY B2, `(.L_x_22) ;  /* 0x000001a000027945 */ /* 0x000fe80003800000 */
[----:B------:R-:W-:Y:S04]  /*09b0*/  BSSY B1, `(.L_x_23) ;  /* 0x0000015000017945 */ /* 0x000fe80003800000 */
[----:B------:R-:W-:Y:S05]  /*09c0*/  @P2 BRA `(.L_x_24) ;  /* 0x0000000000202947 */ /* 0x000fea0003800000 */
[----:B-1234-:R-:W1:Y:S02]  /*09d0*/  LDS R2, [UR8+0x34] ;  /* 0x00003408ff027984 */ /* 0x01ee640008000800 */
[----:B-1----:R-:W-:-:S05]  /*09e0*/  LOP3.LUT R2, R2, 0x38, RZ, 0xb8, !PT ;  /* 0x0000003802027812 */ /* 0x002fca00078eb8ff */
[----:B------:R1:W-:Y:S01]  /*09f0*/  STS [UR8+0x34], R2 ;  /* 0x00003402ff007988 */ /* 0x0003e20008000808 */
[----:B------:R-:W-:Y:S05]  /*0a00*/  @P2 BRA `(.L_x_25) ;  /* 0x0000000000202947 */ /* 0x000fea0003800000 */
[----:B-1----:R-:W1:Y:S01]  /*0a10*/  LDS R2, [UR8+0x8] ;  /* 0x00000808ff027984 */ /* 0x002e620008000800 */
[----:B------:R-:W-:-:S05]  /*0a20*/  IMAD.MOV.U32 R3, RZ, RZ, 0x780 ;  /* 0x00000780ff037424 */ /* 0x000fca00078e00ff */
[----:B-1----:R-:W-:-:S05]  /*0a30*/  LOP3.LUT R2, R2, 0x300, R3, 0xd8, !PT ;  /* 0x0000030002027812 */ /* 0x002fca00078ed803 */
[----:B------:R1:W-:Y:S02]  /*0a40*/  STS [UR8+0x8], R2 ;  /* 0x00000802ff007988 */ /* 0x0003e40008000808 */
.L_x_24:
[----:B------:R-:W-:Y:S05]  /*0a50*/  @P2 BRA `(.L_x_26) ;  /* 0x0000000000282947 */ /* 0x000fea0003800000 */
[----:B-1234-:R-:W1:Y:S02]  /*0a60*/  LDS R2, [UR8+0x8] ;  /* 0x00000808ff027984 */ /* 0x01ee640008000800 */
[----:B-1----:R-:W-:-:S05]  /*0a70*/  LOP3.LUT R2, R2, 0x1800, RZ, 0xb8, !PT ;  /* 0x0000180002027812 */ /* 0x002fca00078eb8ff */
[----:B------:R2:W-:Y:S02]  /*0a80*/  STS [UR8+0x8], R2 ;  /* 0x00000802ff007988 */ /* 0x0005e40008000808 */
.L_x_25:
[----:B------:R-:W-:Y:S05]  /*0a90*/  @P2 BREAK B1 ;  /* 0x0000000000012942 */ /* 0x000fea0003800000 */
[----:B------:R-:W-:Y:S05]  /*0aa0*/  @P2 BRA `(.L_x_27) ;  /* 0x0000000000242947 */ /* 0x000fea0003800000 */
[----:B-12---:R-:W1:Y:S01]  /*0ab0*/  LDS R2, [UR8+0x8] ;  /* 0x00000808ff027984 */ /* 0x006e620008000800 */
[----:B------:R-:W-:-:S05]  /*0ac0*/  IMAD.MOV.U32 R3, RZ, RZ, 0x6000 ;  /* 0x00006000ff037424 */ /* 0x000fca00078e00ff */
[----:B-1----:R-:W-:-:S04]  /*0ad0*/  LOP3.LUT R2, R2, 0x6000, R3, 0xd8, !PT ;  /* 0x0000600002027812 */ /* 0x002fc800078ed803 */
[----:B------:R-:W-:-:S05]  /*0ae0*/  LOP3.LUT R2, R2, 0x400000, RZ, 0xb8, !PT ;  /* 0x0040000002027812 */ /* 0x000fca00078eb8ff */
[----:B------:R1:W-:Y:S02]  /*0af0*/  STS [UR8+0x8], R2 ;  /* 0x00000802ff007988 */ /* 0x0003e40008000808 */
.L_x_26:
[----:B------:R-:W-:Y:S05]  /*0b00*/  BSYNC B1 ;  /* 0x0000000000017941 */ /* 0x000fea0003800000 */
.L_x_23:
[----:B-1234-:R-:W1:Y:S02]  /*0b10*/  @!P2 LDS R2, [UR8+0x8] ;  /* 0x00000808ff02a984 */ /* 0x01ee640008000800 */
[----:B-1----:R-:W-:-:S05]  /*0b20*/  @!P2 LOP3.LUT R2, R2, 0x8000, RZ, 0xb8, !PT ;  /* 0x000080000202a812 */ /* 0x002fca00078eb8ff */
[----:B------:R3:W-:Y:S02]  /*0b30*/  @!P2 STS [UR8+0x8], R2 ;  /* 0x00000802ff00a988 */ /* 0x0007e40008000808 */
.L_x_27:
[----:B------:R-:W-:Y:S05]  /*0b40*/  BSYNC B2 ;  /* 0x0000000000027941 */ /* 0x000fea0003800000 */
.L_x_22:
[----:B------:R-:W-:Y:S05]  /*0b50*/  WARPSYNC.ALL ;  /* 0x0000000000007948 */ /* 0x000fea0003800000 */
[----:B------:R-:W-:-:S04]  /*0b60*/  UIADD3 UR23, UR4, 0x80, URZ ;  /* 0x0000008004177890 */ /* 0x000fc8000fffe03f */
[----:B------:R-:W-:-:S04]  /*0b70*/  UIADD3 UR22, UP0, UR23, UR48, URZ ;  /* 0x0000003017167290 */ /* 0x000fc8000ff1e03f */
[----:B------:R-:W-:Y:S01]  /*0b80*/  ULEA.HI.X.SX32 UR23, UR23, UR49, 0x1, UP0 ;  /* 0x0000003117177291 */ /* 0x000fe200080f0e3f */
[----:B------:R-:W-:Y:S11]  /*0b90*/  @P0 BRA `(.L_x_28) ;  /* 0x0000000000280947 */ /* 0x000ff60003800000 */
[----:B-123--:R-:W1:Y:S01]  /*0ba0*/  S2R R2, SR_LANEID ;  /* 0x0000000000027919 */ /* 0x00ee620000000000 */
[----:B------:R-:W-:Y:S05]  /*0bb0*/  WARPSYNC.ALL ;  /* 0x0000000000007948 */ /* 0x000fea0003800000 */
[----:B-1----:R-:W-:-:S05]  /*0bc0*/  IMAD.SHL.U32 R8, R2, 0x4, RZ ;  /* 0x0000000402087824 */ /* 0x002fca00078e00ff */
[----:B------:R-:W1:Y:S01]  /*0bd0*/  LDS R9, [R8+UR8] ;  /* 0x0000000808097984 */ /* 0x000e620008000800 */
[----:B------:R-:W-:-:S05]  /*0be0*/  IADD3 R2, P1, R8, UR22, RZ ;  /* 0x0000001608027c10 */ /* 0x000fca000ff3e0ff */
[----:B------:R-:W-:-:S05]  /*0bf0*/  IMAD.X R3, RZ, RZ, UR23, P1 ;  /* 0x00000017ff037e24 */ /* 0x000fca00088e06ff */
[----:B-1----:R4:W2:Y:S01]  /*0c00*/  ATOMG.E.EXCH.STRONG.GPU PT, RZ, [R2], R9 ;  /* 0x0000000902ff73a8 */ /* 0x0028a200041ee100 */
[----:B------:R-:W-:-:S04]  /*0c10*/  DEPBAR {5,4,3,2,1,0} ;  /* 0x0000003f0000791a */ /* 0x000fc80000000000 */
[----:B------:R4:W-:Y:S01]  /*0c20*/  UTMACCTL.IV [UR22] ;  /* 0x00000000160079b9 */ /* 0x0009e20008000000 */
[----:B------:R-:W-:Y:S01]  /*0c30*/  NOP ;  /* 0x0000000000007918 */ /* 0x000fe20000000000 */
.L_x_28:
[----:B------:R-:W-:Y:S05]  /*0c40*/  @P0 BRA `(.L_x_29) ;  /* 0x00000000000c0947 */ /* 0x000fea0003800000 */
[----:B------:R0:W-:Y:S01]  /*0c50*/  UTMACMDFLUSH ;  /* 0x00000000000079b7 */ /* 0x0001e20000000000 */
[----:B------:R-:W-:Y:S05]  /*0c60*/  @P0 BRA `(.L_x_29) ;  /* 0x0000000000040947 */ /* 0x000fea0003800000 */
[----:B------:R-:W-:-:S04]  /*0c70*/  DEPBAR.LE SB0, 0x0 ;  /* 0x000080000000791a */ /* 0x000fc80000000000 */
.L_x_29:
[----:B------:R-:W-:Y:S05]  /*0c80*/  WARPSYNC.ALL ;  /* 0x0000000000007948 */ /* 0x000fea0003800000 */
[----:B--2---:R-:W-:Y:S06]  /*0c90*/  BAR.SYNC.DEFER_BLOCKING 0x0 ;  /* 0x0000000000007b1d */ /* 0x004fec0000010000 */
[----:B------:R-:W-:Y:S02]  /*0ca0*/  BSSY B2, `(.L_x_30) ;  /* 0x000000b000027945 */ /* 0x000fe40003800000 */
[----:B------:R-:W-:Y:S06]  /*0cb0*/  BAR.SYNC.DEFER_BLOCKING 0x0 ;  /* 0x0000000000007b1d */ /* 0x000fec0000010000 */
[----:B------:R2:W-:Y:S01]  /*0cc0*/  @!P0 STS [R10], RZ ;  /* 0x000000ff0a008388 */ /* 0x0005e20000000800 */
[----:B------:R-:W-:Y:S01]  /*0cd0*/  NOP ;  /* 0x0000000000007918 */ /* 0x000fe20000000000 */
[----:B------:R-:W-:Y:S05]  /*0ce0*/  @P2 BRA `(.L_x_31) ;  /* 0x0000000000182947 */ /* 0x000fea0003800000 */
[----:B-1-34-:R-:W1:Y:S01]  /*0cf0*/  LDS R2, [UR8+0x8] ;  /* 0x00000808ff027984 */ /* 0x01ae620008000800 */
[----:B------:R-:W3:Y:S01]  /*0d00*/  LDC.64 R8, c[0x0][0x220] ;  /* 0x00008800ff087b82 */ /* 0x000ee20000000a00 */
[----:B------:R-:W-:Y:S02]  /*0d10*/  IMAD.MOV.U32 R3, RZ, RZ, 0x70 ;  /* 0x00000070ff037424 */ /* 0x000fe400078e00ff */
[----:B---3--:R3:W-:Y:S03]  /*0d20*/  STS.64 [UR8], R8 ;  /* 0x00000008ff007988 */ /* 0x0087e60008000a08 */
[----:B-1----:R-:W-:-:S05]  /*0d30*/  LOP3.LUT R2, R2, 0x10, R3, 0xd8, !PT ;  /* 0x0000001002027812 */ /* 0x002fca00078ed803 */
[----:B------:R3:W-:Y:S02]  /*0d40*/  STS [UR8+0x8], R2 ;  /* 0x00000802ff007988 */ /* 0x0007e40008000808 */
.L_x_31:
[----:B----4-:R-:W-:Y:S05]  /*0d50*/  BSYNC B2 ;  /* 0x0000000000027941 */ /* 0x010fea0003800000 */
.L_x_30:
[----:B------:R-:W-:Y:S04]  /*0d60*/  BSSY B3, `(.L_x_32) ;  /* 0x0000011000037945 */ /* 0x000fe80003800000 */
[----:B------:R-:W-:Y:S04]  /*0d70*/  BSSY B2, `(.L_x_33) ;  /* 0x000000e000027945 */ /* 0x000fe80003800000 */
[----:B------:R-:W-:Y:S05]  /*0d80*/  @P2 BRA `(.L_x_34) ;  /* 0x0000000000242947 */ /* 0x000fea0003800000 */
[----:B-1-3--:R-:W1:Y:S01]  /*0d90*/  LDS R2, [UR8+0x34] ;  /* 0x00003408ff027984 */ /* 0x00ae620008000800 */
[----:B------:R-:W-:-:S05]  /*0da0*/  IMAD.MOV.U32 R3, RZ, RZ, 0x3f000000 ;  /* 0x3f000000ff037424 */ /* 0x000fca00078e00ff */
[----:B-1----:R-:W-:-:S05]  /*0db0*/  LOP3.LUT R2, R2, 0xff000000, R3, 0xb8, !PT ;  /* 0xff00000002027812 */ /* 0x002fca00078eb803 */
[----:B------:R1:W-:Y:S01]  /*0dc0*/  STS [UR8+0x34], R2 ;  /* 0x00003402ff007988 */ /* 0x0003e20008000808 */
[----:B------:R-:W-:Y:S05]  /*0dd0*/  @P2 BRA `(.L_x_35) ;  /* 0x00000000001c2947 */ /* 0x000fea0003800000 */
[----:B-1----:R-:W1:Y:S01]  /*0de0*/  LDS R2, [UR8+0x38] ;  /* 0x00003808ff027984 */ /* 0x002e620008000800 */
[----:B------:R-:W-:-:S05]  /*0df0*/  IMAD.MOV.U32 R3, RZ, RZ, 0x7f ;  /* 0x0000007fff037424 */ /* 0x000fca00078e00ff */
[----:B-1----:R-:W-:-:S05]  /*0e00*/  LOP3.LUT R2, R2, 0xff, R3, 0xb8, !PT ;  /* 0x000000ff02027812 */ /* 0x002fca00078eb803 */
[----:B------:R4:W-:Y:S02]  /*0e10*/  STS [UR8+0x38], R2 ;  /* 0x00003802ff007988 */ /* 0x0009e40008000808 */
.L_x_34:
[----:B------:R-:W-:Y:S05]  /*0e20*/  @P2 BREAK B2 ;  /* 0x0000000000022942 */ /* 0x000fea0003800000 */
[----:B------:R-:W-:Y:S05]  /*0e30*/  @P2 BRA `(.L_x_36) ;  /* 0x00000000000c2947 */ /* 0x000fea0003800000 */
[----:B------:R1:W-:Y:S02]  /*0e40*/  STS [UR8+0x20], R6 ;  /* 0x00002006ff007988 */ /* 0x0003e40008000808 */
.L_x_35:
[----:B------:R-:W-:Y:S05]  /*0e50*/  BSYNC B2 ;  /* 0x0000000000027941 */ /* 0x000fea0003800000 */
.L_x_33:
[----:B------:R1:W-:Y:S02]  /*0e60*/  @!P2 STS [UR8+0x24], R5 ;  /* 0x00002405ff00a988 */ /* 0x0003e40008000808 */
.L_x_36:
[----:B------:R-:W-:Y:S05]  /*0e70*/  BSYNC B3 ;  /* 0x0000000000037941 */ /* 0x000fea0003800000 */
.L_x_32:
[----:B------:R-:W-:Y:S05]  /*0e80*/  WARPSYNC.ALL ;  /* 0x0000000000007948 */ /* 0x000fea0003800000 */
[----:B------:R-:W-:Y:S04]  /*0e90*/  BSSY B3, `(.L_x_37) ;  /* 0x000000e000037945 */ /* 0x000fe80003800000 */
[----:B------:R-:W-:Y:S05]  /*0ea0*/  @P2 BRA `(.L_x_38) ;  /* 0x0000000000302947 */ /* 0x000fea0003800000 */
[----:B------:R-:W5:Y:S01]  /*0eb0*/  LDS R3, [UR8+0x34] ;  /* 0x00003408ff037984 */ /* 0x000f620008000800 */
[----:B---3--:R-:W3:Y:S03]  /*0ec0*/  LDC.64 R8, c[0x0][0x248] ;  /* 0x00009200ff087b82 */ /* 0x008ee60000000a00 */
[----:B-1--4-:R-:W1:Y:S01]  /*0ed0*/  LDS R2, [UR8+0x1c] ;  /* 0x00001c08ff027984 */ /* 0x012e620008000800 */
[C---:B---3--:R-:W-:Y:S01]  /*0ee0*/  SHF.L.U64.HI R6, R8.reuse, 0x1, R9 ;  /* 0x0000000108067819 */ /* 0x048fe20000010209 */
[----:B------:R-:W-:-:S03]  /*0ef0*/  IMAD.SHL.U32 R5, R8, 0x2, RZ ;  /* 0x0000000208057824 */ /* 0x000fc600078e00ff */
[--C-:B------:R-:W-:Y:S02]  /*0f00*/  SHF.R.U32.HI R9, RZ, 0x4, R6.reuse ;  /* 0x00000004ff097819 */ /* 0x100fe40000011606 */
[----:B------:R-:W-:-:S05]  /*0f10*/  SHF.R.U64 R5, R5, 0x4, R6 ;  /* 0x0000000405057819 */ /* 0x000fca0000001206 */
[----:B------:R3:W-:Y:S01]  /*0f20*/  STS [UR8+0xc], R5 ;  /* 0x00000c05ff007988 */ /* 0x0007e20008000808 */
[----:B-----5:R-:W-:Y:S02]  /*0f30*/  LOP3.LUT R3, R3, 0x7, RZ, 0xb8, !PT ;  /* 0x0000000703037812 */ /* 0x020fe400078eb8ff */
[----:B-1----:R-:W-:-:S03]  /*0f40*/  LOP3.LUT R2, R2, 0xf, R9, 0xb8, !PT ;  /* 0x0000000f02027812 */ /* 0x002fc600078eb809 */
[----:B------:R3:W-:Y:S04]  /*0f50*/  STS [UR8+0x34], R3 ;  /* 0x00003403ff007988 */ /* 0x0007e80008000808 */
[----:B------:R3:W-:Y:S02]  /*0f60*/  STS [UR8+0x1c], R2 ;  /* 0x00001c02ff007988 */ /* 0x0007e40008000808 */
.L_x_38:
[----:B------:R-:W-:Y:S05]  /*0f70*/  BSYNC B3 ;  /* 0x0000000000037941 */ /* 0x000fea0003800000 */
.L_x_37:
[----:B------:R-:W-:Y:S04]  /*0f80*/  BSSY B3, `(.L_x_39) ;  /* 0x000001a000037945 */ /* 0x000fe80003800000 */
[----:B------:R-:W-:Y:S04]  /*0f90*/  BSSY B4, `(.L_x_40) ;  /* 0x0000015000047945 */ /* 0x000fe80003800000 */
[----:B------:R-:W-:Y:S05]  /*0fa0*/  @P2 BRA `(.L_x_41) ;  /* 0x0000000000202947 */ /* 0x000fea0003800000 */
[----:B-1-34-:R-:W1:Y:S02]  /*0fb0*/  LDS R2, [UR8+0x34] ;  /* 0x00003408ff027984 */ /* 0x01ae640008000800 */
[----:B-1----:R-:W-:-:S05]  /*0fc0*/  LOP3.LUT R2, R2, 0x38, RZ, 0xb8, !PT ;  /* 0x0000003802027812 */ /* 0x002fca00078eb8ff */
[----:B------:R1:W-:Y:S01]  /*0fd0*/  STS [UR8+0x34], R2 ;  /* 0x00003402ff007988 */ /* 0x0003e20008000808 */
[----:B------:R-:W-:Y:S05]  /*0fe0*/  @P2 BRA `(.L_x_42) ;  /* 0x0000000000202947 */ /* 0x000fea0003800000 */
[----:B-1----:R-:W1:Y:S01]  /*0ff0*/  LDS R2, [UR8+0x8] ;  /* 0x00000808ff027984 */ /* 0x002e620008000800 */
[----:B------:R-:W-:-:S05]  /*1000*/  IMAD.MOV.U32 R3, RZ, RZ, 0x780 ;  /* 0x00000780ff037424 */ /* 0x000fca00078e00ff */
[----:B-1----:R-:W-:-:S05]  /*1010*/  LOP3.LUT R2, R2, 0x300, R3, 0xd8, !PT ;  /* 0x0000030002027812 */ /* 0x002fca00078ed803 */
[----:B------:R1:W-:Y:S02]  /*1020*/  STS [UR8+0x8], R2 ;  /* 0x00000802ff007988 */ /* 0x0003e40008000808 */
.L_x_41:
[----:B------:R-:W-:Y:S05]  /*1030*/  @P2 BRA `(.L_x_43) ;  /* 0x0000000000282947 */ /* 0x000fea0003800000 */
[----:B-1-34-:R-:W1:Y:S02]  /*1040*/  LDS R2, [UR8+0x8] ;  /* 0x00000808ff027984 */ /* 0x01ae640008000800 */
[----:B-1----:R-:W-:-:S05]  /*1050*/  LOP3.LUT R2, R2, 0x1800, RZ, 0xb8, !PT ;  /* 0x0000180002027812 */ /* 0x002fca00078eb8ff */
[----:B------:R3:W-:Y:S02]  /*1060*/  STS [UR8+0x8], R2 ;  /* 0x00000802ff007988 */ /* 0x0007e40008000808 */
.L_x_42:
[----:B------:R-:W-:Y:S05]  /*1070*/  @P2 BREAK B4 ;  /* 0x0000000000042942 */ /* 0x000fea0003800000 */
[----:B------:R-:W-:Y:S05]  /*1080*/  @P2 BRA `(.L_x_44) ;  /* 0x0000000000242947 */ /* 0x000fea0003800000 */
[----:B-1-3--:R-:W1:Y:S01]  /*1090*/  LDS R2, [UR8+0x8] ;  /* 0x00000808ff027984 */ /* 0x00ae620008000800 */
[----:B------:R-:W-:-:S05]  /*10a0*/  IMAD.MOV.U32 R3, RZ, RZ, 0x6000 ;  /* 0x00006000ff037424 */ /* 0x000fca00078e00ff */
[----:B-1----:R-:W-:-:S04]  /*10b0*/  LOP3.LUT R2, R2, 0x6000, R3, 0xd8, !PT ;  /* 0x0000600002027812 */ /* 0x002fc800078ed803 */
[----:B------:R-:W-:-:S05]  /*10c0*/  LOP3.LUT R2, R2, 0x400000, RZ, 0xb8, !PT ;  /* 0x0040000002027812 */ /* 0x000fca00078eb8ff */
[----:B------:R1:W-:Y:S02]  /*10d0*/  STS [UR8+0x8], R2 ;  /* 0x00000802ff007988 */ /* 0x0003e40008000808 */
.L_x_43:
[----:B------:R-:W-:Y:S05]  /*10e0*/  BSYNC B4 ;  /* 0x0000000000047941 */ /* 0x000fea0003800000 */
.L_x_40:
[----:B-1-34-:R-:W1:Y:S02]  /*10f0*/  @!P2 LDS R2, [UR8+0x8] ;  /* 0x00000808ff02a984 */ /* 0x01ae640008000800 */
[----:B-1----:R-:W-:-:S05]  /*1100*/  @!P2 LOP3.LUT R2, R2, 0x8000, RZ, 0xb8, !PT ;  /* 0x000080000202a812 */ /* 0x002fca00078eb8ff */
[----:B------:R4:W-:Y:S02]  /*1110*/  @!P2 STS [UR8+0x8], R2 ;  /* 0x00000802ff00a988 */ /* 0x0009e40008000808 */
.L_x_44:
[----:B------:R-:W-:Y:S05]  /*1120*/  BSYNC B3 ;  /* 0x0000000000037941 */ /* 0x000fea0003800000 */
.L_x_39:
[----:B------:R-:W-:Y:S05]  /*1130*/  WARPSYNC.ALL ;  /* 0x0000000000007948 */ /* 0x000fea0003800000 */
[----:B------:R-:W-:Y:S01]  /*1140*/  UIADD3 UR4, UR4, 0x100, URZ ;  /* 0x0000010004047890 */ /* 0x000fe2000fffe03f */
[----:B------:R-:W-:Y:S01]  /*1150*/  ISETP.GE.AND P1, PT, R12, 0x1, PT ;  /* 0x000000010c00780c */ /* 0x000fe20003f26270 */
[----:B------:R-:W-:Y:S01]  /*1160*/  IMAD.MOV.U32 R88, RZ, RZ, RZ ;  /* 0x000000ffff587224 */ /* 0x000fe200078e00ff */
[----:B------:R-:W-:Y:S01]  /*1170*/  SHF.R.U32.HI R8, RZ, 0x5, R0 ;  /* 0x00000005ff087819 */ /* 0x000fe20000011600 */
[----:B------:R-:W-:-:S04]  /*1180*/  UIADD3 UR48, UP0, UR4, UR48, URZ ;  /* 0x0000003004307290 */ /* 0x000fc8000ff1e03f */
[----:B------:R-:W-:Y:S01]  /*1190*/  ULEA.HI.X.SX32 UR49, UR4, UR49, 0x1, UP0 ;  /* 0x0000003104317291 */ /* 0x000fe200080f0e3f */
[----:B------:R-:W-:Y:S11]  /*11a0*/  @P0 BRA `(.L_x_45) ;  /* 0x0000000000280947 */ /* 0x000ff60003800000 */
[----:B-1-34-:R-:W1:Y:S01]  /*11b0*/  S2R R2, SR_LANEID ;  /* 0x0000000000027919 */ /* 0x01ae620000000000 */
[----:B------:R-:W-:Y:S05]  /*11c0*/  WARPSYNC.ALL ;  /* 0x0000000000007948 */ /* 0x000fea0003800000 */
[----:B-1----:R-:W-:-:S05]  /*11d0*/  IMAD.SHL.U32 R6, R2, 0x4, RZ ;  /* 0x0000000402067824 */ /* 0x002fca00078e00ff */
[----:B------:R-:W1:Y:S01]  /*11e0*/  LDS R5, [R6+UR8] ;  /* 0x0000000806057984 */ /* 0x000e620008000800 */
[----:B------:R-:W-:-:S05]  /*11f0*/  IADD3 R2, P3, R6, UR48, RZ ;  /* 0x0000003006027c10 */ /* 0x000fca000ff7e0ff */
[----:B------:R-:W-:-:S05]  /*1200*/  IMAD.X R3, RZ, RZ, UR49, P3 ;  /* 0x00000031ff037e24 */ /* 0x000fca00098e06ff */
[----:B-1----:R1:W3:Y:S01]  /*1210*/  ATOMG.E.EXCH.STRONG.GPU PT, RZ, [R2], R5 ;  /* 0x0000000502ff73a8 */ /* 0x0022e200041ee100 */
[----:B------:R-:W-:-:S04]  /*1220*/  DEPBAR {5,4,3,2,1,0} ;  /* 0x0000003f0000791a */ /* 0x000fc80000000000 */
[----:B------:R1:W-:Y:S01]  /*1230*/  UTMACCTL.IV [UR48] ;  /* 0x00000000300079b9 */ /* 0x0003e20008000000 */
[----:B------:R-:W-:Y:S01]  /*1240*/  NOP ;  /* 0x0000000000007918 */ /* 0x000fe20000000000 */
.L_x_45:
[----:B------:R-:W-:Y:S05]  /*1250*/  @P0 BRA `(.L_x_46) ;  /* 0x00000000000c0947 */ /* 0x000fea0003800000 */
[----:B------:R0:W-:Y:S01]  /*1260*/  UTMACMDFLUSH ;  /* 0x00000000000079b7 */ /* 0x0001e20000000000 */
[----:B------:R-:W-:Y:S05]  /*1270*/  @P0 BRA `(.L_x_46) ;  /* 0x0000000000040947 */ /* 0x000fea0003800000 */
[----:B------:R-:W-:-:S04]  /*1280*/  DEPBAR.LE SB0, 0x0 ;  /* 0x000080000000791a */ /* 0x000fc80000000000 */
.L_x_46:
[----:B------:R-:W-:Y:S05]  /*1290*/  WARPSYNC.ALL ;  /* 0x0000000000007948 */ /* 0x000fea0003800000 */
[----:B---3--:R-:W-:Y:S01]  /*12a0*/  BAR.SYNC.DEFER_BLOCKING 0x0 ;  /* 0x0000000000007b1d */ /* 0x008fe20000010000 */
[----:B------:R-:W-:Y:S01]  /*12b0*/  R2UR UR50, R8 ;  /* 0x00000000083272ca */ /* 0x000fe200000e0000 */
[----:B------:R-:W-:Y:S01]  /*12c0*/  USHF.L.U32 UR51, UR52, 0x7, URZ ;  /* 0x0000000734337899 */ /* 0x000fe2000800063f */
[----:B------:R-:W-:Y:S01]  /*12d0*/  IMAD.MOV.U32 R89, RZ, RZ, RZ ;  /* 0x000000ffff597224 */ /* 0x000fe200078e00ff */
[----:B------:R-:W-:Y:S01]  /*12e0*/  USHF.L.U32 UR11, UR53, 0x7, URZ ;  /* 0x00000007350b7899 */ /* 0x000fe2000800063f */
[----:B------:R-:W-:Y:S01]  /*12f0*/  CS2R R90, SRZ ;  /* 0x00000000005a7805 */ /* 0x000fe2000001ff00 */
[----:B------:R-:W-:Y:S01]  /*1300*/  VOTEU.ALL UP0, P2 ;  /* 0x00000000003f7886 */ /* 0x000fe20001000000 */
[----:B------:R-:W-:Y:S01]  /*1310*/  UMOV UR4, 0x1 ;  /* 0x0000000100047882 */ /* 0x000fe20000000000 */
[----:B------:R-:W-:-:S02]  /*1320*/  CS2R R92, SRZ ;  /* 0x00000000005c7805 */ /* 0x000fc4000001ff00 */
[----:B------:R-:W-:Y:S02]  /*1330*/  CS2R R94, SRZ ;  /* 0x00000000005e7805 */ /* 0x000fe4000001ff00 */
[----:B------:R-:W-:Y:S01]  /*1340*/  CS2R R96, SRZ ;  /* 0x0000000000607805 */ /* 0x000fe2000001ff00 */
[----:B------:R-:W-:-:S04]  /*1350*/  @!UP0 UIADD3 UR4, -UR4, 0x100000, URZ ;  /* 0x0010000004048890 */ /* 0x000fc8000fffe13f */
[----:B------:R-:W-:Y:S02]  /*1360*/  @!UP0 USHF.L.U32 UR5, UR4, 0xb, URZ ;  /* 0x0000000b04058899 */ /* 0x000fe4000800063f */
[----:B------:R-:W-:Y:S01]  /*1370*/  @!UP0 USHF.L.U32 UR4, UR4, 0x1, URZ ;  /* 0x0000000104048899 */ /* 0x000fe2000800063f */
[----:B------:R-:W-:Y:S01]  /*1380*/  CS2R R98, SRZ ;  /* 0x0000000000627805 */ /* 0x000fe2000001ff00 */
[----:B------:R-:W-:Y:S01]  /*1390*/  VOTEU.ALL UP0, P2 ;  /* 0x00000000003f7886 */ /* 0x000fe20001000000 */
[----:B------:R-:W-:Y:S02]  /*13a0*/  CS2R R100, SRZ ;  /* 0x0000000000647805 */ /* 0x000fe4000001ff00 */
[----:B------:R-:W-:Y:S02]  /*13b0*/  CS2R R102, SRZ ;  /* 0x0000000000667805 */ /* 0x000fe4000001ff00 */
[----:B------:R-:W-:Y:S02]  /*13c0*/  CS2R R104, SRZ ;  /* 0x0000000000687805 */ /* 0x000fe4000001ff00 */
[----:B------:R-:W-:-:S02]  /*13d0*/  CS2R R106, SRZ ;  /* 0x00000000006a7805 */ /* 0x000fc4000001ff00 */
[----:B------:R-:W-:Y:S02]  /*13e0*/  CS2R R108, SRZ ;  /* 0x00000000006c7805 */ /* 0x000fe4000001ff00 */
[----:B------:R-:W-:Y:S02]  /*13f0*/  CS2R R110, SRZ ;  /* 0x00000000006e7805 */ /* 0x000fe4000001ff00 */
[----:B------:R-:W-:Y:S02]  /*1400*/  CS2R R112, SRZ ;  /* 0x0000000000707805 */ /* 0x000fe4000001ff00 */
[----:B------:R-:W-:Y:S02]  /*1410*/  CS2R R114, SRZ ;  /* 0x0000000000727805 */ /* 0x000fe4000001ff00 */
[----:B------:R-:W-:Y:S02]  /*1420*/  CS2R R116, SRZ ;  /* 0x0000000000747805 */ /* 0x000fe4000001ff00 */
[----:B------:R-:W-:Y:S01]  /*1430*/  CS2R R118, SRZ ;  /* 0x0000000000767805 */ /* 0x000fe2000001ff00 */
[----:B------:R-:W3:Y:S02]  /*1440*/  FENCE.VIEW.ASYNC.S ;  /* 0x00000000000073c6 */ /* 0x000ee40000000000 */
[----:B---3--:R3:W1:Y:S01]  /*1450*/  @!UP0 SYNCS.EXCH.64 URZ, [UR8+0x8000], UR4 ;  /* 0x00800004083f85b2 */ /* 0x0086620008000100 */
[----:B------:R-:W-:-:S02]  /*1460*/  CS2R R120, SRZ ;  /* 0x0000000000787805 */ /* 0x000fc4000001ff00 */
[----:B------:R-:W-:Y:S02]  /*1470*/  CS2R R122, SRZ ;  /* 0x00000000007a7805 */ /* 0x000fe4000001ff00 */
[----:B------:R-:W-:Y:S02]  /*1480*/  CS2R R124, SRZ ;  /* 0x00000000007c7805 */ /* 0x000fe4000001ff00 */
        /* <DEDUP_REMOVED lines=44> */
[----:B------:R-:W-:Y:S01]  /*1750*/  CS2R R86, SRZ ;  /* 0x0000000000567805 */ /* 0x000fe2000001ff00 */
[----:B-1----:R-:W-:Y:S06]  /*1760*/  @!P1 BRA `(.L_x_47) ;  /* 0x0000000800489947 */ /* 0x002fec0003800000 */
[----:B------:R-:W-:Y:S01]  /*1770*/  USHF.R.U32.HI UR12, URZ, 0x4, UR8 ;  /* 0x000000043f0c7899 */ /* 0x000fe20008011608 */
[----:B------:R-:W-:Y:S01]  /*1780*/  CS2R R88, SRZ ;  /* 0x0000000000587805 */ /* 0x000fe2000001ff00 */
[----:B------:R-:W-:Y:S01]  /*1790*/  UIADD3 UR6, UR8, 0x4000, URZ ;  /* 0x0000400008067890 */ /* 0x000fe2000fffe03f */
[----:B------:R-:W-:Y:S01]  /*17a0*/  CS2R R90, SRZ ;  /* 0x00000000005a7805 */ /* 0x000fe2000001ff00 */
[----:B------:R-:W-:Y:S01]  /*17b0*/  USGXT.U32 UR12, UR12, 0xe ;  /* 0x0000000e0c0c789a */ /* 0x000fe20008000000 */
[----:B------:R-:W-:Y:S01]  /*17c0*/  CS2R R92, SRZ ;  /* 0x00000000005c7805 */ /* 0x000fe2000001ff00 */
[----:B------:R-:W-:Y:S01]  /*17d0*/  USHF.R.U32.HI UR6, URZ, 0x4, UR6 ;  /* 0x000000043f067899 */ /* 0x000fe20008011606 */
[----:B------:R-:W-:Y:S01]  /*17e0*/  CS2R R94, SRZ ;  /* 0x00000000005e7805 */ /* 0x000fe2000001ff00 */
[----:B------:R-:W-:Y:S01]  /*17f0*/  UIADD3 UR7, UP0, UR12, 0x2, URZ ;  /* 0x000000020c077890 */ /* 0x000fe2000ff1e03f */
[----:B------:R-:W-:Y:S01]  /*1800*/  CS2R R96, SRZ ;  /* 0x0000000000607805 */ /* 0x000fe2000001ff00 */
[----:B------:R-:W-:Y:S01]  /*1810*/  USGXT.U32 UR6, UR6, 0xe ;  /* 0x0000000e0606789a */ /* 0x000fe20008000000 */
[----:B------:R-:W-:Y:S01]  /*1820*/  CS2R R98, SRZ ;  /* 0x0000000000627805 */ /* 0x000fe2000001ff00 */
[----:B---3--:R-:W-:Y:S01]  /*1830*/  UMOV UR4, URZ ;  /* 0x0000003f00047c82 */ /* 0x008fe20008000000 */
[----:B------:R-:W-:Y:S01]  /*1840*/  UMOV UR5, URZ ;  /* 0x0000003f00057c82 */ /* 0x000fe20008000000 */
[----:B------:R-:W-:Y:S01]  /*1850*/  UIADD3.X UR9, UR4, 0x40000040, URZ, UP0, !UPT ;  /* 0x4000004004097890 */ /* 0x000fe200087fe43f */
[----:B------:R-:W-:Y:S01]  /*1860*/  CS2R R100, SRZ ;  /* 0x0000000000647805 */ /* 0x000fe2000001ff00 */
[----:B------:R-:W-:Y:S01]  /*1870*/  UIADD3 UR10, UP0, UR6, 0x2000080, URZ ;  /* 0x02000080060a7890 */ /* 0x000fe2000ff1e03f */
[----:B------:R-:W-:-:S02]  /*1880*/  CS2R R102, SRZ ;  /* 0x0000000000667805 */ /* 0x000fc4000001ff00 */
[----:B------:R-:W-:Y:S02]  /*1890*/  CS2R R104, SRZ ;  /* 0x0000000000687805 */ /* 0x000fe4000001ff00 */
[----:B------:R-:W-:Y:S01]  /*18a0*/  CS2R R106, SRZ ;  /* 0x00000000006a7805 */ /* 0x000fe2000001ff00 */
[----:B------:R-:W-:Y:S01]  /*18b0*/  UIADD3.X UR13, UR5, 0x40000040, URZ, UP0, !UPT ;  /* 0x40000040050d7890 */ /* 0x000fe200087fe43f */
        /* <DEDUP_REMOVED lines=47> */
[----:B------:R-:W-:Y:S01]  /*1bb0*/  CS2R R74, SRZ ;  /* 0x00000000004a7805 */ /* 0x000fe2000001ff00 */
[----:B------:R-:W-:Y:S01]  /*1bc0*/  ULOP3.LUT UR14, UR6, 0x2000000, URZ, 0xfc, !UPT ;  /* 0x02000000060e7892 */ /* 0x000fe2000f8efc3f */
[----:B------:R-:W-:Y:S01]  /*1bd0*/  CS2R R76, SRZ ;  /* 0x00000000004c7805 */ /* 0x000fe2000001ff00 */
[----:B------:R-:W-:Y:S01]  /*1be0*/  UMOV UR4, UR7 ;  /* 0x0000000700047c82 */ /* 0x000fe20008000000 */
[----:B------:R-:W-:Y:S02]  /*1bf0*/  CS2R R78, SRZ ;  /* 0x00000000004e7805 */ /* 0x000fe4000001ff00 */
[----:B------:R-:W-:Y:S02]  /*1c00*/  CS2R R80, SRZ ;  /* 0x0000000000507805 */ /* 0x000fe4000001ff00 */
[----:B------:R-:W-:-:S02]  /*1c10*/  CS2R R82, SRZ ;  /* 0x0000000000527805 */ /* 0x000fc4000001ff00 */
[----:B------:R-:W-:Y:S02]  /*1c20*/  CS2R R84, SRZ ;  /* 0x0000000000547805 */ /* 0x000fe4000001ff00 */
[----:B------:R-:W-:Y:S01]  /*1c30*/  CS2R R86, SRZ ;  /* 0x0000000000567805 */ /* 0x000fe2000001ff00 */
[----:B------:R-:W-:Y:S01]  /*1c40*/  UMOV UR5, UR9 ;  /* 0x0000000900057c82 */ /* 0x000fe20008000000 */
[----:B------:R-:W-:Y:S01]  /*1c50*/  UMOV UR6, UR10 ;  /* 0x0000000a00067c82 */ /* 0x000fe20008000000 */
[----:B------:R-:W-:Y:S01]  /*1c60*/  UMOV UR7, UR13 ;  /* 0x0000000d00077c82 */ /* 0x000fe20008000000 */
[----:B------:R-:W-:Y:S02]  /*1c70*/  UIADD3.64 UR24, UR4, 0x2, URZ ;  /* 0x0000000204187897 */ /* 0x000fe4000fffe03f */
[----:B------:R-:W-:Y:S02]  /*1c80*/  UIADD3.64 UR28, UR4, 0x4, URZ ;  /* 0x00000004041c7897 */ /* 0x000fe4000fffe03f */
[----:B------:R-:W-:-:S02]  /*1c90*/  UIADD3.64 UR32, UR4, 0x1fe, URZ ;  /* 0x000001fe04207897 */ /* 0x000fc4000fffe03f */
[----:B------:R-:W-:Y:S02]  /*1ca0*/  UIADD3.64 UR36, UR4, 0x200, URZ ;  /* 0x0000020004247897 */ /* 0x000fe4000fffe03f */
[----:B------:R-:W-:Y:S02]  /*1cb0*/  UIADD3.64 UR40, UR4, 0x202, URZ ;  /* 0x0000020204287897 */ /* 0x000fe4000fffe03f */
[----:B------:R-:W-:Y:S02]  /*1cc0*/  UIADD3.64 UR44, UR4, 0x204, URZ ;  /* 0x00000204042c7897 */ /* 0x000fe4000fffe03f */
[----:B------:R-:W-:Y:S02]  /*1cd0*/  UIADD3.64 UR26, UR6, 0x80, URZ ;  /* 0x00000080061a7897 */ /* 0x000fe4000fffe03f */
[----:B------:R-:W-:Y:S01]  /*1ce0*/  UIADD3.64 UR30, UR6, 0x100, URZ ;  /* 0x00000100061e7897 */ /* 0x000fe2000fffe03f */
[----:B------:R-:W-:Y:S01]  /*1cf0*/  UMOV UR10, URZ ;  /* 0x0000003f000a7c82 */ /* 0x000fe20008000000 */
[----:B------:R-:W-:-:S10]  /*1d00*/  UMOV UR15, 0x40000040 ;  /* 0x40000040000f7882 */ /* 0x000fd40000000000 */
.L_x_49:
[----:B------:R-:W-:Y:S01]  /*1d10*/  BAR.SYNC.DEFER_BLOCKING 0x0 ;  /* 0x0000000000007b1d */ /* 0x000fe20000010000 */
[----:B----4-:R-:W-:Y:S01]  /*1d20*/  @!P2 IMAD.MOV.U32 R2, RZ, RZ, 0x8000 ;  /* 0x00008000ff02a424 */ /* 0x010fe200078e00ff */
[----:B------:R-:W-:Y:S02]  /*1d30*/  ELECT P0, URZ, PT ;  /* 0x00000000003f782f */ /* 0x000fe40003800000 */
[----:B------:R-:W-:Y:S02]  /*1d40*/  ELECT P1, URZ, PT ;  /* 0x00000000003f782f */ /* 0x000fe40003820000 */
[C---:B------:R-:W-:Y:S01]  /*1d50*/  ISETP.LT.U32.AND P0, PT, R4.reuse, 0x20, P0 ;  /* 0x000000200400780c */ /* 0x040fe20000701070 */
[----:B------:R-:W-:Y:S01]  /*1d60*/  ULOP3.LUT UR18, UR50, 0x1, URZ, 0xc0, !UPT ;  /* 0x0000000132127892 */ /* 0x000fe2000f8ec03f */
[----:B------:R-:W-:Y:S01]  /*1d70*/  ISETP.LT.U32.AND P1, PT, R4, 0x40, P1 ;  /* 0x000000400400780c */ /* 0x000fe20000f21070 */
[----:B------:R-:W-:Y:S01]  /*1d80*/  UMOV UR19, UR10 ;  /* 0x0000000a00137c82 */ /* 0x000fe20008000000 */
[----:B------:R-:W-:Y:S01]  /*1d90*/  UMOV UR13, 0x40000040 ;  /* 0x40000040000d7882 */ /* 0x000fe20000000000 */
[----:B------:R-:W-:-:S02]  /*1da0*/  ULEA UR16, UR18, UR8, 0xd ;  /* 0x0000000812107291 */ /* 0x000fc4000f8e683f */
[----:B------:R-:W-:-:S06]  /*1db0*/  ULEA UR18, UR18, UR51, 0x6 ;  /* 0x0000003312127291 */ /* 0x000fcc000f8e303f */
[----:B------:R-:W-:Y:S01]  /*1dc0*/  VOTEU.ANY UP0, P0 ;  /* 0x00000000003f7886 */ /* 0x000fe20000000100 */
[----:B------:R-:W-:Y:S01]  /*1dd0*/  VOTEU.ANY UP2, P0 ;  /* 0x00000000003f7886 */ /* 0x000fe20000040100 */
[----:B------:R-:W-:Y:S01]  /*1de0*/  VOTEU.ANY UP1, P1 ;  /* 0x00000000003f7886 */ /* 0x000fe20000820100 */
[----:B------:R-:W-:Y:S01]  /*1df0*/  VOTEU.ANY UP3, P1 ;  /* 0x00000000003f7886 */ /* 0x000fe20000860100 */
[----:B------:R1:W-:Y:S01]  /*1e00*/  @!P2 SYNCS.ARRIVE.TRANS64 RZ, [UR8+0x8000], R2 ;  /* 0x00800002ffffa9a7 */ /* 0x0003e20008000008 */
[----:B------:R3:W-:Y:S06]  /*1e10*/  MEMBAR.ALL.CTA ;  /* 0x0000000000007992 */ /* 0x0007ec0000008000 */
[----:B---3--:R-:W3:Y:S01]  /*1e20*/  FENCE.VIEW.ASYNC.S ;  /* 0x00000000000073c6 */ /* 0x008ee20000000000 */
[----:B------:R-:W-:Y:S01]  /*1e30*/  @UP0 UIADD3 UR9, UR8, 0x8000, URZ ;  /* 0x0000800008090890 */ /* 0x000fe2000fffe03f */
[----:B------:R-:W-:Y:S01]  /*1e40*/  @UP0 UMOV UR34, UR20 ;  /* 0x0000001400220c82 */ /* 0x000fe20008000000 */
[----:B------:R-:W-:Y:S01]  /*1e50*/  @UP0 UMOV UR35, UR21 ;  /* 0x0000001500230c82 */ /* 0x000fe20008000000 */
[----:B------:R-:W-:-:S02]  /*1e60*/  @UP1 UIADD3 UR16, UR16, 0x4000, URZ ;  /* 0x0000400010101890 */ /* 0x000fc4000fffe03f */
[----:B------:R-:W-:Y:S01]  /*1e70*/  @UP1 UIADD3 UR17, UR8, 0x8000, URZ ;  /* 0x0000800008111890 */ /* 0x000fe2000fffe03f */
[----:B-1----:R-:W-:Y:S01]  /*1e80*/  SHF.L.U32 R2, R7, 0x1f, RZ ;  /* 0x0000001f07027819 */ /* 0x002fe200000006ff */
[----:B------:R-:W-:Y:S01]  /*1e90*/  @UP1 UMOV UR38, UR22 ;  /* 0x0000001600261c82 */ /* 0x000fe20008000000 */
[----:B------:R-:W-:Y:S01]  /*1ea0*/  @UP1 UMOV UR39, UR23 ;  /* 0x0000001700271c82 */ /* 0x000fe20008000000 */
[----:B---3--:R-:W-:Y:S06]  /*1eb0*/  BAR.SYNC.DEFER_BLOCKING 0x0 ;  /* 0x0000000000007b1d */ /* 0x008fec0000010000 */
[----:B------:R1:W-:Y:S02]  /*1ec0*/  @UP2 UTMALDG.2D [UR8], [UR34] ;  /* 0x00000008220025b4 */ /* 0x0003e40008008000 */
[----:B------:R-:W-:Y:S06]  /*1ed0*/  BAR.SYNC.DEFER_BLOCKING 0x0 ;  /* 0x0000000000007b1d */ /* 0x000fec0000010000 */
[----:B------:R1:W-:Y:S02]  /*1ee0*/  @UP3 UTMALDG.2D [UR16], [UR38] ;  /* 0x00000010260035b4 */ /* 0x0003e40008008000 */
[----:B------:R-:W-:Y:S06]  /*1ef0*/  BAR.SYNC.DEFER_BLOCKING 0x0 ;  /* 0x0000000000007b1d */ /* 0x000fec0000010000 */
[----:B------:R-:W3:Y:S02]  /*1f00*/  SYNCS.PHASECHK.TRANS64.TRYWAIT P0, [UR8+0x8000], R2 ;  /* 0x00800002ff0075a7 */ /* 0x000ee40008000148 */
[----:B-1-3--:R-:W-:Y:S05]  /*1f10*/  @!P0 BRA `(.L_x_48) ;  /* 0x0000000800288947 */ /* 0x00afea0003800000 */
.L_x_50:
[----:B------:R-:W-:Y:S02]  /*1f20*/  WARPGROUP.DEPBAR.LE gsb0, 0x0 ;  /* 0x00008000000079c5 */ /* 0x000fe40000010000 */
[----:B------:R-:W-:Y:S01]  /*1f30*/  WARPGROUP.ARRIVE ;  /* 0x00000000000079c5 */ /* 0x000fe20000000000 */
[----:B------:R-:W-:Y:S01]  /*1f40*/  UMOV UR34, UR14 ;  /* 0x0000000e00227c82 */ /* 0x000fe20008000000 */
[----:B------:R-:W-:Y:S01]  /*1f50*/  UMOV UR35, UR15 ;  /* 0x0000000f00237c82 */ /* 0x000fe20008000000 */
[----:B------:R-:W-:Y:S01]  /*1f60*/  UMOV UR38, UR6 ;  /* 0x0000000600267c82 */ /* 0x000fe20008000000 */
[----:B------:R-:W-:Y:S01]  /*1f70*/  UMOV UR39, UR7 ;  /* 0x0000000700277c82 */ /* 0x000fe20008000000 */
[----:B------:R-:W-:Y:S01]  /*1f80*/  UMOV UR42, UR26 ;  /* 0x0000001a002a7c82 */ /* 0x000fe20008000000 */
[----:B------:R-:W-:Y:S01]  /*1f90*/  HGMMA.64x128x16.F32 R88, gdesc[UR12].tnspB, R88 ;  /* 0x41e000000c5879f0 */ /* 0x000fe20008700858 */
[----:B------:R-:W-:Y:S01]  /*1fa0*/  UMOV UR43, UR27 ;  /* 0x0000001b002b7c82 */ /* 0x000fe20008000000 */
[----:B------:R-:W1:Y:S01]  /*1fb0*/  LDC R2, c[0x0][0x230] ;  /* 0x00008c00ff027b82 */ /* 0x000e620000000800 */
[----:B------:R-:W-:Y:S01]  /*1fc0*/  UIADD3 UR10, UR10, 0x40, URZ ;  /* 0x000000400a0a7890 */ /* 0x000fe2000fffe03f */
[----:B------:R-:W-:Y:S01]  /*1fd0*/  LOP3.LUT R7, R7, 0x1, RZ, 0x3c, !PT ;  /* 0x0000000107077812 */ /* 0x000fe200078e3cff */
[----:B------:R-:W-:Y:S01]  /*1fe0*/  UMOV UR46, UR30 ;  /* 0x0000001e002e7c82 */ /* 0x000fe20008000000 */
[----:B------:R-:W-:-:S03]  /*1ff0*/  UMOV UR47, UR31 ;  /* 0x0000001f002f7c82 */ /* 0x000fc60008000000 */
[----:B-1----:R-:W-:-:S03]  /*2000*/  ISETP.LE.AND P0, PT, R2, UR10, PT ;  /* 0x0000000a02007c0c */ /* 0x002fc6000bf03270 */
[----:B------:R-:W-:-:S12]  /*2010*/  HGMMA.64x128x16.F32 R88, gdesc[UR4].tnspB, R88 ;  /* 0x41e00000045879f0 */ /* 0x000fd80008700858 */
[----:B------:R-:W-:-:S12]  /*2020*/  HGMMA.64x128x16.F32 R88, gdesc[UR24].tnspB, R88 ;  /* 0x41e00000185879f0 */ /* 0x000fd80008700858 */
[----:B------:R-:W-:-:S12]  /*2030*/  HGMMA.64x128x16.F32 R88, gdesc[UR28].tnspB, R88 ;  /* 0x41e000001c5879f0 */ /* 0x000fd80008700858 */
[----:B------:R-:W-:-:S12]  /*2040*/  HGMMA.64x128x16.F32 R24, gdesc[UR32].tnspB, R24 ;  /* 0x41e00000201879f0 */ /* 0x000fd80008700818 */
[----:B------:R-:W-:-:S12]  /*2050*/  HGMMA.64x128x16.F32 R24, gdesc[UR36].tnspB, R24 ;  /* 0x41e00000241879f0 */ /* 0x000fd80008700818 */
[----:B------:R-:W-:-:S12]  /*2060*/  HGMMA.64x128x16.F32 R24, gdesc[UR40].tnspB, R24 ;  /* 0x41e00000281879f0 */ /* 0x000fd80008700818 */
[----:B------:R-:W-:Y:S01]  /*2070*/  HGMMA.64x128x16.F32 R24, gdesc[UR44].tnspB, R24, gsb0 ;  /* 0x41e000002c1879f0 */ /* 0x000fe20008000818 */
[----:B------:R-:W-:Y:S05]  /*2080*/  @!P0 BRA `(.L_x_49) ;  /* 0xfffffffc00208947 */ /* 0x000fea000383ffff */
.L_x_47:
[C---:B----4-:R-:W-:Y:S01]  /*2090*/  IMAD.SHL.U32 R2, R0.reuse, 0x80, RZ ;  /* 0x0000008000027824 */ /* 0x050fe200078e00ff */
[----:B------:R-:W-:Y:S02]  /*20a0*/  WARPGROUP.DEPBAR.LE gsb0, 0x0 ;  /* 0x00008000000079c5 */ /* 0x000fe40000010000 */
[----:B------:R-:W-:Y:S01]  /*20b0*/  IMAD.SHL.U32 R3, R0, 0x10, RZ ;  /* 0x0000001000037824 */ /* 0x000fe200078e00ff */
[----:B------:R-:W-:Y:S01]  /*20c0*/  BAR.SYNC.DEFER_BLOCKING 0x0 ;  /* 0x0000000000007b1d */ /* 0x000fe20000010000 */
[----:B------:R-:W-:Y:S02]  /*20d0*/  LOP3.LUT R2, R2, 0x780, RZ, 0xc0, !PT ;  /* 0x0000078002027812 */ /* 0x000fe400078ec0ff */
[----:B------:R-:W-:Y:S02]  /*20e0*/  ELECT P0, URZ, PT ;  /* 0x00000000003f782f */ /* 0x000fe40003800000 */
[----:B------:R-:W-:Y:S01]  /*20f0*/  F2FP.F16.F32.PACK_AB R88, R89, R88 ;  /* 0x000000585958723e */ /* 0x000fe200000000ff */
[----:B------:R-:W-:Y:S01]  /*2100*/  ULOP3.LUT UR50, UR50, 0x1, URZ, 0xc0, !UPT ;  /* 0x0000000132327892 */ /* 0x000fe2000f8ec03f */
[----:B------:R-:W-:Y:S01]  /*2110*/  LOP3.LUT R3, R2, 0x70, R3, 0xf8, !PT ;  /* 0x0000007002037812 */ /* 0x000fe200078ef803 */
[----:B------:R-:W-:Y:S01]  /*2120*/  UMOV UR14, UR11 ;  /* 0x0000000b000e7c82 */ /* 0x000fe20008000000 */
[----:B------:R-:W-:Y:S01]  /*2130*/  F2FP.F16.F32.PACK_AB R89, R91, R90 ;  /* 0x0000005a5b59723e */ /* 0x000fe200000000ff */
[----:B------:R-:W-:Y:S01]  /*2140*/  ULEA UR12, UR50, UR8, 0xe ;  /* 0x00000008320c7291 */ /* 0x000fe2000f8e703f */
[----:B------:R-:W-:Y:S01]  /*2150*/  LOP3.LUT R3, R3, 0x10, R0, 0x78, !PT ;  /* 0x0000001003037812 */ /* 0x000fe200078e7800 */
[----:B------:R-:W-:Y:S01]  /*2160*/  IMAD.SHL.U32 R0, R0, 0x40, RZ ;  /* 0x0000004000007824 */ /* 0x000fe200078e00ff */
[----:B------:R-:W-:Y:S01]  /*2170*/  F2FP.F16.F32.PACK_AB R120, R121, R120 ;  /* 0x000000787978723e */ /* 0x000fe200000000ff */
[----:B------:R-:W-:Y:S01]  /*2180*/  ULEA UR13, UR50, UR51, 0x6 ;  /* 0x00000033320d7291 */ /* 0x000fe2000f8e303f */
[----:B------:R-:W-:-:S02]  /*2190*/  F2FP.F16.F32.PACK_AB R90, R93, R92 ;  /* 0x0000005c5d5a723e */ /* 0x000fc400000000ff */
[----:B------:R-:W-:Y:S02]  /*21a0*/  LOP3.LUT R0, R3, 0x1800, R0, 0xf8, !PT ;  /* 0x0000180003007812 */ /* 0x000fe400078ef800 */
[----:B------:R-:W-:Y:S02]  /*21b0*/  F2FP.F16.F32.PACK_AB R91, R95, R94 ;  /* 0x0000005e5f5b723e */ /* 0x000fe400000000ff */
[C---:B------:R-:W-:Y:S01]  /*21c0*/  LOP3.LUT R3, R0.reuse, 0x20, RZ, 0x3c, !PT ;  /* 0x0000002000037812 */ /* 0x040fe200078e3cff */
[----:B------:R-:W-:Y:S01]  /*21d0*/  VIADD R2, R0, UR8 ;  /* 0x0000000800027c36 */ /* 0x000fe20008000000 */
[----:B------:R-:W-:Y:S02]  /*21e0*/  F2FP.F16.F32.PACK_AB R121, R123, R122 ;  /* 0x0000007a7b79723e */ /* 0x000fe400000000ff */
[----:B------:R-:W-:Y:S01]  /*21f0*/  F2FP.F16.F32.PACK_AB R24, R25, R24 ;  /* 0x000000181918723e */ /* 0x000fe200000000ff */
[----:B------:R-:W1:Y:S01]  /*2200*/  @!P2 SYNCS.CCTL.IV [UR8+0x8000] ;  /* 0x00800000ff00a9b1 */ /* 0x000e620008000008 */
[----:B------:R-:W-:Y:S01]  /*2210*/  F2FP.F16.F32.PACK_AB R122, R125, R124 ;  /* 0x0000007c7d7a723e */ /* 0x000fe200000000ff */
[----:B------:R-:W-:Y:S01]  /*2220*/  VIADD R3, R3, UR8 ;  /* 0x0000000803037c36 */ /* 0x000fe20008000000 */
[----:B------:R-:W-:Y:S01]  /*2230*/  F2FP.F16.F32.PACK_AB R123, R127, R126 ;  /* 0x0000007e7f7b723e */ /* 0x000fe200000000ff */
[----:B-1----:R-:W-:Y:S01]  /*2240*/  STSM.16.M88.4 [R2], R88 ;  /* 0x0000005802007844 */ /* 0x002fe20000000200 */
[----:B------:R-:W-:-:S02]  /*2250*/  F2FP.F16.F32.PACK_AB R25, R27, R26 ;  /* 0x0000001a1b19723e */ /* 0x000fc400000000ff */
[----:B------:R-:W-:Y:S01]  /*2260*/  F2FP.F16.F32.PACK_AB R56, R57, R56 ;  /* 0x000000383938723e */ /* 0x000fe200000000ff */
[----:B------:R-:W-:Y:S01]  /*2270*/  STSM.16.M88.4 [R2+0x4000], R120 ;  /* 0x0040007802007844 */ /* 0x000fe20000000200 */
[----:B------:R-:W-:Y:S02]  /*2280*/  F2FP.F16.F32.PACK_AB R96, R97, R96 ;  /* 0x000000606160723e */ /* 0x000fe400000000ff */
[----:B------:R-:W-:Y:S02]  /*2290*/  F2FP.F16.F32.PACK_AB R26, R29, R28 ;  /* 0x0000001c1d1a723e */ /* 0x000fe400000000ff */
[----:B------:R-:W-:Y:S02]  /*22a0*/  F2FP.F16.F32.PACK_AB R27, R31, R30 ;  /* 0x0000001e1f1b723e */ /* 0x000fe400000000ff */
[----:B------:R-:W-:Y:S02]  /*22b0*/  F2FP.F16.F32.PACK_AB R57, R59, R58 ;  /* 0x0000003a3b39723e */ /* 0x000fe400000000ff */
[----:B------:R-:W-:Y:S01]  /*22c0*/  ISETP.LT.U32.AND P0, PT, R4, 0x40, P0 ;  /* 0x000000400400780c */ /* 0x000fe20000701070 */
[----:B------:R-:W-:Y:S01]  /*22d0*/  STSM.16.M88.4 [R2+0x2000], R24 ;  /* 0x0020001802007844 */ /* 0x000fe20000000200 */
[----:B------:R-:W-:-:S02]  /*22e0*/  F2FP.F16.F32.PACK_AB R97, R99, R98 ;  /* 0x000000626361723e */ /* 0x000fc400000000ff */
[----:B------:R-:W-:Y:S02]  /*22f0*/  F2FP.F16.F32.PACK_AB R128, R129, R128 ;  /* 0x000000808180723e */ /* 0x000fe400000000ff */
[----:B------:R-:W-:Y:S02]  /*2300*/  F2FP.F16.F32.PACK_AB R58, R61, R60 ;  /* 0x0000003c3d3a723e */ /* 0x000fe400000000ff */
[----:B------:R-:W-:Y:S02]  /*2310*/  F2FP.F16.F32.PACK_AB R59, R63, R62 ;  /* 0x0000003e3f3b723e */ /* 0x000fe400000000ff */
[----:B------:R-:W-:Y:S02]  /*2320*/  LOP3.LUT R4, R0, 0x40, RZ, 0x3c, !PT ;  /* 0x0000004000047812 */ /* 0x000fe400078e3cff */
[----:B------:R-:W-:Y:S01]  /*2330*/  F2FP.F16.F32.PACK_AB R98, R101, R100 ;  /* 0x000000646562723e */ /* 0x000fe200000000ff */
[----:B------:R-:W-:Y:S01]  /*2340*/  STSM.16.M88.4 [R2+0x6000], R56 ;  /* 0x0060003802007844 */ /* 0x000fe20000000200 */
[----:B------:R-:W-:Y:S01]  /*2350*/  F2FP.F16.F32.PACK_AB R99, R103, R102 ;  /* 0x000000666763723e */ /* 0x000fe200000000ff */
[----:B------:R-:W-:Y:S01]  /*2360*/  VIADD R4, R4, UR8 ;  /* 0x0000000804047c36 */ /* 0x000fe20008000000 */
[----:B------:R-:W-:Y:S01]  /*2370*/  F2FP.F16.F32.PACK_AB R129, R131, R130 ;  /* 0x000000828381723e */ /* 0x000fe200000000ff */
[----:B------:R-:W-:Y:S01]  /*2380*/  VOTEU.ANY UP0, P0 ;  /* 0x00000000003f7886 */ /* 0x000fe20000000100 */
[----:B------:R-:W-:Y:S01]  /*2390*/  F2FP.F16.F32.PACK_AB R32, R33, R32 ;  /* 0x000000202120723e */ /* 0x000fe200000000ff */
[----:B------:R-:W-:Y:S01]  /*23a0*/  STSM.16.M88.4 [R3], R96 ;  /* 0x0000006003007844 */ /* 0x000fe20000000200 */
[----:B------:R-:W-:Y:S01]  /*23b0*/  F2FP.F16.F32.PACK_AB R130, R133, R132 ;  /* 0x000000848582723e */ /* 0x000fe200000000ff */
[----:B------:R-:W-:Y:S01]  /*23c0*/  VOTEU.ANY UP1, P0 ;  /* 0x00000000003f7886 */ /* 0x000fe20000020100 */
[----:B------:R-:W-:Y:S01]  /*23d0*/  F2FP.F16.F32.PACK_AB R131, R135, R134 ;  /* 0x000000868783723e */ /* 0x000fe200000000ff */
[----:B---3--:R-:W-:Y:S01]  /*23e0*/  @UP0 UMOV UR4, UR48 ;  /* 0x0000003000040c82 */ /* 0x008fe20008000000 */
[----:B------:R-:W-:Y:S01]  /*23f0*/  F2FP.F16.F32.PACK_AB R33, R35, R34 ;  /* 0x000000222321723e */ /* 0x000fe200000000ff */
[----:B------:R-:W-:Y:S01]  /*2400*/  @UP0 UMOV UR5, UR49 ;  /* 0x0000003100050c82 */ /* 0x000fe20008000000 */
[----:B------:R-:W-:Y:S01]  /*2410*/  F2FP.F16.F32.PACK_AB R64, R65, R64 ;  /* 0x000000404140723e */ /* 0x000fe200000000ff */
[----:B------:R-:W-:Y:S01]  /*2420*/  STSM.16.M88.4 [R3+0x4000], R128 ;  /* 0x0040008003007844 */ /* 0x000fe20000000200 */
[----:B------:R-:W-:-:S02]  /*2430*/  F2FP.F16.F32.PACK_AB R104, R105, R104 ;  /* 0x000000686968723e */ /* 0x000fc400000000ff */
[----:B------:R-:W-:Y:S02]  /*2440*/  F2FP.F16.F32.PACK_AB R34, R37, R36 ;  /* 0x000000242522723e */ /* 0x000fe400000000ff */
[----:B------:R-:W-:Y:S02]  /*2450*/  F2FP.F16.F32.PACK_AB R35, R39, R38 ;  /* 0x000000262723723e */ /* 0x000fe400000000ff */
[----:B------:R-:W-:Y:S02]  /*2460*/  F2FP.F16.F32.PACK_AB R65, R67, R66 ;  /* 0x000000424341723e */ /* 0x000fe400000000ff */
[----:B------:R-:W-:Y:S01]  /*2470*/  F2FP.F16.F32.PACK_AB R105, R107, R106 ;  /* 0x0000006a6b69723e */ /* 0x000fe200000000ff */
[----:B------:R-:W-:Y:S01]  /*2480*/  STSM.16.M88.4 [R3+0x2000], R32 ;  /* 0x0020002003007844 */ /* 0x000fe20000000200 */
[----:B------:R-:W-:Y:S02]  /*2490*/  F2FP.F16.F32.PACK_AB R136, R137, R136 ;  /* 0x000000888988723e */ /* 0x000fe400000000ff */
[----:B------:R-:W-:-:S02]  /*24a0*/  F2FP.F16.F32.PACK_AB R66, R69, R68 ;  /* 0x000000444542723e */ /* 0x000fc400000000ff */
[----:B------:R-:W-:Y:S02]  /*24b0*/  F2FP.F16.F32.PACK_AB R67, R71, R70 ;  /* 0x000000464743723e */ /* 0x000fe400000000ff */
[----:B------:R-:W-:Y:S02]  /*24c0*/  LOP3.LUT R0, R0, 0x60, RZ, 0x3c, !PT ;  /* 0x0000006000007812 */ /* 0x000fe400078e3cff */
[----:B------:R-:W-:Y:S01]  /*24d0*/  F2FP.F16.F32.PACK_AB R106, R109, R108 ;  /* 0x0000006c6d6a723e */ /* 0x000fe200000000ff */
[----:B------:R-:W-:Y:S01]  /*24e0*/  STSM.16.M88.4 [R3+0x6000], R64 ;  /* 0x0060004003007844 */ /* 0x000fe20000000200 */
[----:B------:R-:W-:Y:S01]  /*24f0*/  F2FP.F16.F32.PACK_AB R107, R111, R110 ;  /* 0x0000006e6f6b723e */ /* 0x000fe200000000ff */
[----:B------:R-:W-:Y:S01]  /*2500*/  VIADD R0, R0, UR8 ;  /* 0x0000000800007c36 */ /* 0x000fe20008000000 */
[----:B------:R-:W-:Y:S02]  /*2510*/  F2FP.F16.F32.PACK_AB R137, R139, R138 ;  /* 0x0000008a8b89723e */ /* 0x000fe400000000ff */
[----:B------:R-:W-:Y:S01]  /*2520*/  F2FP.F16.F32.PACK_AB R40, R41, R40 ;  /* 0x000000282928723e */ /* 0x000fe200000000ff */
[----:B------:R-:W-:Y:S01]  /*2530*/  STSM.16.M88.4 [R4], R104 ;  /* 0x0000006804007844 */ /* 0x000fe20000000200 */
[----:B------:R-:W-:-:S02]  /*2540*/  F2FP.F16.F32.PACK_AB R138, R141, R140 ;  /* 0x0000008c8d8a723e */ /* 0x000fc400000000ff */
[----:B------:R-:W-:Y:S02]  /*2550*/  F2FP.F16.F32.PACK_AB R139, R143, R142 ;  /* 0x0000008e8f8b723e */ /* 0x000fe400000000ff */
[----:B------:R-:W-:Y:S02]  /*2560*/  F2FP.F16.F32.PACK_AB R41, R43, R42 ;  /* 0x0000002a2b29723e */ /* 0x000fe400000000ff */
[----:B------:R-:W-:Y:S01]  /*2570*/  F2FP.F16.F32.PACK_AB R72, R73, R72 ;  /* 0x000000484948723e */ /* 0x000fe200000000ff */
[----:B------:R-:W-:Y:S01]  /*2580*/  STSM.16.M88.4 [R4+0x4000], R136 ;  /* 0x0040008804007844 */ /* 0x000fe20000000200 */
[----:B------:R-:W-:Y:S02]  /*2590*/  F2FP.F16.F32.PACK_AB R112, R113, R112 ;  /* 0x000000707170723e */ /* 0x000fe400000000ff */
[----:B------:R-:W-:Y:S02]  /*25a0*/  F2FP.F16.F32.PACK_AB R42, R45, R44 ;  /* 0x0000002c2d2a723e */ /* 0x000fe400000000ff */
[----:B------:R-:W-:-:S02]  /*25b0*/  F2FP.F16.F32.PACK_AB R43, R47, R46 ;  /* 0x0000002e2f2b723e */ /* 0x000fc400000000ff */
[----:B------:R-:W-:Y:S02]  /*25c0*/  F2FP.F16.F32.PACK_AB R73, R75, R74 ;  /* 0x0000004a4b49723e */ /* 0x000fe400000000ff */
[----:B------:R-:W-:Y:S01]  /*25d0*/  F2FP.F16.F32.PACK_AB R113, R115, R114 ;  /* 0x000000727371723e */ /* 0x000fe200000000ff */
[----:B------:R-:W-:Y:S01]  /*25e0*/  STSM.16.M88.4 [R4+0x2000], R40 ;  /* 0x0020002804007844 */ /* 0x000fe20000000200 */
[----:B------:R-:W-:Y:S02]  /*25f0*/  F2FP.F16.F32.PACK_AB R144, R145, R144 ;  /* 0x000000909190723e */ /* 0x000fe400000000ff */
[----:B------:R-:W-:Y:S02]  /*2600*/  F2FP.F16.F32.PACK_AB R74, R77, R76 ;  /* 0x0000004c4d4a723e */ /* 0x000fe400000000ff */
[----:B------:R-:W-:Y:S02]  /*2610*/  F2FP.F16.F32.PACK_AB R75, R79, R78 ;  /* 0x0000004e4f4b723e */ /* 0x000fe400000000ff */
[----:B------:R-:W-:-:S02]  /*2620*/  F2FP.F16.F32.PACK_AB R114, R117, R116 ;  /* 0x000000747572723e */ /* 0x000fc400000000ff */
[----:B------:R-:W-:Y:S01]  /*2630*/  F2FP.F16.F32.PACK_AB R115, R119, R118 ;  /* 0x000000767773723e */ /* 0x000fe200000000ff */
[----:B------:R-:W-:Y:S01]  /*2640*/  STSM.16.M88.4 [R4+0x6000], R72 ;  /* 0x0060004804007844 */ /* 0x000fe20000000200 */
[----:B------:R-:W-:Y:S02]  /*2650*/  F2FP.F16.F32.PACK_AB R145, R147, R146 ;  /* 0x000000929391723e */ /* 0x000fe400000000ff */
[----:B------:R-:W-:Y:S01]  /*2660*/  F2FP.F16.F32.PACK_AB R48, R49, R48 ;  /* 0x000000303130723e */ /* 0x000fe200000000ff */
[----:B------:R-:W-:Y:S01]  /*2670*/  STSM.16.M88.4 [R0], R112 ;  /* 0x0000007000007844 */ /* 0x000fe20000000200 */
[----:B------:R-:W-:Y:S02]  /*2680*/  F2FP.F16.F32.PACK_AB R146, R149, R148 ;  /* 0x000000949592723e */ /* 0x000fe400000000ff */
[----:B------:R-:W-:Y:S02]  /*2690*/  F2FP.F16.F32.PACK_AB R147, R151, R150 ;  /* 0x000000969793723e */ /* 0x000fe400000000ff */
[----:B------:R-:W-:-:S02]  /*26a0*/  F2FP.F16.F32.PACK_AB R49, R51, R50 ;  /* 0x000000323331723e */ /* 0x000fc400000000ff */
[----:B------:R-:W-:Y:S01]  /*26b0*/  F2FP.F16.F32.PACK_AB R80, R81, R80 ;  /* 0x000000505150723e */ /* 0x000fe200000000ff */
[----:B------:R-:W-:Y:S01]  /*26c0*/  STSM.16.M88.4 [R0+0x4000], R144 ;  /* 0x0040009000007844 */ /* 0x000fe20000000200 */
[----:B------:R-:W-:Y:S02]  /*26d0*/  F2FP.F16.F32.PACK_AB R50, R53, R52 ;  /* 0x000000343532723e */ /* 0x000fe400000000ff */
[----:B------:R-:W-:Y:S02]  /*26e0*/  F2FP.F16.F32.PACK_AB R51, R55, R54 ;  /* 0x000000363733723e */ /* 0x000fe400000000ff */
[----:B------:R-:W-:Y:S02]  /*26f0*/  F2FP.F16.F32.PACK_AB R81, R83, R82 ;  /* 0x000000525351723e */ /* 0x000fe400000000ff */
[----:B------:R-:W-:Y:S01]  /*2700*/  F2FP.F16.F32.PACK_AB R82, R85, R84 ;  /* 0x000000545552723e */ /* 0x000fe200000000ff */
[----:B------:R-:W-:Y:S01]  /*2710*/  STSM.16.M88.4 [R0+0x2000], R48 ;  /* 0x0020003000007844 */ /* 0x000fe20000000200 */
[----:B------:R-:W-:-:S05]  /*2720*/  F2FP.F16.F32.PACK_AB R83, R87, R86 ;  /* 0x000000565753723e */ /* 0x000fca00000000ff */
[----:B------:R-:W-:Y:S01]  /*2730*/  STSM.16.M88.4 [R0+0x6000], R80 ;  /* 0x0060005000007844 */ /* 0x000fe20000000200 */
[----:B------:R1:W-:Y:S06]  /*2740*/  MEMBAR.ALL.CTA ;  /* 0x0000000000007992 */ /* 0x0003ec0000008000 */
[----:B-1----:R-:W1:Y:S02]  /*2750*/  FENCE.VIEW.ASYNC.S ;  /* 0x00000000000073c6 */ /* 0x002e640000000000 */
[----:B-1----:R-:W-:Y:S06]  /*2760*/  BAR.SYNC.DEFER_BLOCKING 0x0 ;  /* 0x0000000000007b1d */ /* 0x002fec0000010000 */
[----:B------:R1:W-:Y:S01]  /*2770*/  @UP1 UTMASTG.2D [UR12], [UR4] ;  /* 0x0000000c040013b5 */ /* 0x0003e20008008000 */
[----:B------:R0:W-:Y:S01]  /*2780*/  UTMACMDFLUSH ;  /* 0x00000000000079b7 */ /* 0x0001e20000000000 */
[----:B------:R-:W-:-:S04]  /*2790*/  DEPBAR.LE SB0, 0x0 ;  /* 0x000080000000791a */ /* 0x000fc80000000000 */
[----:B------:R-:W-:Y:S06]  /*27a0*/  BAR.SYNC.DEFER_BLOCKING 0x0 ;  /* 0x0000000000007b1d */ /* 0x000fec0000010000 */
[----:B-1----:R-:W-:Y:S05]  /*27b0*/  EXIT ;  /* 0x000000000000794d */ /* 0x002fea0003800000 */
.L_x_48:
[----:B------:R-:W1:Y:S02]  /*27c0*/  SYNCS.PHASECHK.TRANS64.TRYWAIT P0, [UR8+0x8000], R2 ;  /* 0x00800002ff0075a7 */ /* 0x000e640008000148 */
[----:B-1----:R-:W-:Y:S05]  /*27d0*/  @!P0 BRA `(.L_x_48) ;  /* 0xfffffffc00f88947 */ /* 0x002fea000383ffff */
[----:B------:R-:W-:Y:S05]  /*27e0*/  BRA `(.L_x_50) ;  /* 0xfffffff400cc7947 */ /* 0x000fea000383ffff */
.L_x_51:
[----:B------:R-:W-:-:S00]  /*27f0*/  BRA `(.L_x_51) ;  /* 0xfffffffc00fc7947 */ /* 0x000fc0000383ffff */
[----:B------:R-:W-:-:S00]  /*2800*/  NOP ;  /* 0x0000000000007918 */ /* 0x000fc00000000000 */
[----:B------:R-:W-:-:S00]  /*2810*/  NOP ;  /* 0x0000000000007918 */ /* 0x000fc00000000000 */
[----:B------:R-:W-:-:S00]  /*2820*/  NOP ;  /* 0x0000000000007918 */ /* 0x000fc00000000000 */
[----:B------:R-:W-:-:S00]  /*2830*/  NOP ;  /* 0x0000000000007918 */ /* 0x000fc00000000000 */
[----:B------:R-:W-:-:S00]  /*2840*/  NOP ;  /* 0x0000000000007918 */ /* 0x000fc00000000000 */
[----:B------:R-:W-:-:S00]  /*2850*/  NOP ;  /* 0x0000000000007918 */ /* 0x000fc00000000000 */
[----:B------:R-:W-:-:S00]  /*2860*/  NOP ;  /* 0x0000000000007918 */ /* 0x000fc00000000000 */
[----:B------:R-:W-:-:S00]  /*2870*/  NOP ;  /* 0x0000000000007918 */ /* 0x000fc00000000000 */
.L_x_52:


//--------------------- .nv.shared.gluon_wgmma    --------------------------
	.section	.nv.shared.gluon_wgmma,"aw",@nobits
	.sectionflags	@""
	.align	16
	.zero		1024


//--------------------- .nv.shared.reserved.0     --------------------------
	.section	.nv.shared.reserved.0,"aw",@nobits
	.weak		__nv_reservedSMEM_offset_0_alias
	.size		__nv_reservedSMEM_offset_0_alias, 0, 0
	.other		__nv_reservedSMEM_offset_0_alias,@"STO_CUDA_RESERVED_SHARED STV_DEFAULT"
__nv_reservedSMEM_offset_0_alias:
	.zero		0


//--------------------- .nv.constant0.gluon_wgmma --------------------------
	.section	.nv.constant0.gluon_wgmma,"a",@progbits
	.sectionflags	@""
	.align	4
.nv.constant0.gluon_wgmma:
	.zero		608


//--------------------- SYMBOLS --------------------------

	.type		.nv.reservedSmem.offset0,@object
	.size		.nv.reservedSmem.offset0,0x4
